	.headerflags	@"EF_CUDA_TEXMODE_UNIFIED EF_CUDA_64BIT_ADDRESS EF_CUDA_SM86 EF_CUDA_VIRTUAL_SM(EF_CUDA_SM86)"
	.elftype	@"ET_EXEC"


//--------------------- .nv.info                  --------------------------
	.section	.nv.info,"",@"SHT_CUDA_INFO"
	.align	4


	//----- nvinfo : EIATTR_REGCOUNT
	.align		4
        /*0000*/ 	.byte	0x04, 0x2f
        /*0002*/ 	.short	(.L_1 - .L_0)
	.align		4
.L_0:
        /*0004*/ 	.word	index@(triton_mm)
        /*0008*/ 	.word	0x000000ff


	//----- nvinfo : EIATTR_MAX_STACK_SIZE
	.align		4
.L_1:
        /*000c*/ 	.byte	0x04, 0x23
        /*000e*/ 	.short	(.L_3 - .L_2)
	.align		4
.L_2:
        /*0010*/ 	.word	index@(triton_mm)
        /*0014*/ 	.word	0x00000000


	//----- nvinfo : EIATTR_MIN_STACK_SIZE
	.align		4
.L_3:
        /*0018*/ 	.byte	0x04, 0x12
        /*001a*/ 	.short	(.L_5 - .L_4)
	.align		4
.L_4:
        /*001c*/ 	.word	index@(triton_mm)
        /*0020*/ 	.word	0x00000090


	//----- nvinfo : EIATTR_FRAME_SIZE
	.align		4
.L_5:
        /*0024*/ 	.byte	0x04, 0x11
        /*0026*/ 	.short	(.L_7 - .L_6)
	.align		4
.L_6:
        /*0028*/ 	.word	index@(triton_mm)
        /*002c*/ 	.word	0x00000090
.L_7:


//--------------------- .nv.info.triton_mm        --------------------------
	.section	.nv.info.triton_mm,"",@"SHT_CUDA_INFO"
	.align	4


	//----- nvinfo : EIATTR_CUDA_API_VERSION
	.align		4
        /*0000*/ 	.byte	0x04, 0x37
        /*0002*/ 	.short	(.L_9 - .L_8)
.L_8:
        /*0004*/ 	.word	0x0000007b


	//----- nvinfo : EIATTR_SW2861232_WAR
	.align		4
.L_9:
        /*0008*/ 	.byte	0x01, 0x35
	.zero		2


	//----- nvinfo : EIATTR_PARAM_CBANK
	.align		4
        /*000c*/ 	.byte	0x04, 0x0a
        /*000e*/ 	.short	(.L_11 - .L_10)
	.align		4
.L_10:
        /*0010*/ 	.word	index@(.nv.constant0.triton_mm)
        /*0014*/ 	.short	0x0160
        /*0016*/ 	.short	0x0024


	//----- nvinfo : EIATTR_CBANK_PARAM_SIZE
	.align		4
.L_11:
        /*0018*/ 	.byte	0x03, 0x19
        /*001a*/ 	.short	0x0024


	//----- nvinfo : EIATTR_KPARAM_INFO
	.align		4
        /*001c*/ 	.byte	0x04, 0x17
        /*001e*/ 	.short	(.L_13 - .L_12)
.L_12:
        /*0020*/ 	.word	0x00000000
        /*0024*/ 	.short	0x0004
        /*0026*/ 	.short	0x0020
        /*0028*/ 	.byte	0x00, 0xf0, 0x11, 0x00


	//----- nvinfo : EIATTR_KPARAM_INFO
	.align		4
.L_13:
        /*002c*/ 	.byte	0x04, 0x17
        /*002e*/ 	.short	(.L_15 - .L_14)
.L_14:
        /*0030*/ 	.word	0x00000000
        /*0034*/ 	.short	0x0003
        /*0036*/ 	.short	0x0018
        /*0038*/ 	.byte	0x00, 0xf0, 0x21, 0x00


	//----- nvinfo : EIATTR_KPARAM_INFO
	.align		4
.L_15:
        /*003c*/ 	.byte	0x04, 0x17
        /*003e*/ 	.short	(.L_17 - .L_16)
.L_16:
        /*0040*/ 	.word	0x00000000
        /*0044*/ 	.short	0x0002
        /*0046*/ 	.short	0x0010
        /*0048*/ 	.byte	0x00, 0xf0, 0x21, 0x00


	//----- nvinfo : EIATTR_KPARAM_INFO
	.align		4
.L_17:
        /*004c*/ 	.byte	0x04, 0x17
        /*004e*/ 	.short	(.L_19 - .L_18)
.L_18:
        /*0050*/ 	.word	0x00000000
        /*0054*/ 	.short	0x0001
        /*0056*/ 	.short	0x0008
        /*0058*/ 	.byte	0x00, 0xf0, 0x21, 0x00


	//----- nvinfo : EIATTR_KPARAM_INFO
	.align		4
.L_19:
        /*005c*/ 	.byte	0x04, 0x17
        /*005e*/ 	.short	(.L_21 - .L_20)
.L_20:
        /*0060*/ 	.word	0x00000000
        /*0064*/ 	.short	0x0000
        /*0066*/ 	.short	0x0000
        /*0068*/ 	.byte	0x00, 0xf0, 0x21, 0x00


	//----- nvinfo : EIATTR_MAXREG_COUNT
	.align		4
.L_21:
        /*006c*/ 	.byte	0x03, 0x1b
        /*006e*/ 	.short	0x00ff


	//----- nvinfo : EIATTR_EXIT_INSTR_OFFSETS
	.align		4
        /*0070*/ 	.byte	0x04, 0x1c
        /*0072*/ 	.short	(.L_23 - .L_22)


	//   ....[0]....
.L_22:
        /*0074*/ 	.word	0x00000050


	//   ....[1]....
        /*0078*/ 	.word	0x00015990


	//   ....[2]....
        /*007c*/ 	.word	0x000159b0


	//----- nvinfo : EIATTR_MAX_THREADS
	.align		4
.L_23:
        /*0080*/ 	.byte	0x04, 0x05
        /*0082*/ 	.short	(.L_25 - .L_24)
.L_24:
        /*0084*/ 	.word	0x00000080
        /*0088*/ 	.word	0x00000001
        /*008c*/ 	.word	0x00000001
.L_25:


//--------------------- .nv.rel.action            --------------------------
	.section	.nv.rel.action,"",@"SHT_CUDA_RELOCINFO"
	.align	8
	.sectionentsize	8
        /*0000*/ 	.byte	0x73, 0x00, 0x00, 0x00, 0x00, 0x00, 0x00, 0x00, 0x00, 0x00, 0x00, 0x11, 0x25, 0x00, 0x05, 0x36


//--------------------- .nv.constant0.triton_mm   --------------------------
	.section	.nv.constant0.triton_mm,"a",@progbits
	.align	4
.nv.constant0.triton_mm:
	.zero		388


//--------------------- .text.triton_mm           --------------------------
	.section	.text.triton_mm,"ax",@progbits
	.sectionflags	@"SHF_BARRIERS=1"
	.sectioninfo	@"SHI_REGISTERS=255"
	.align	128
        .global         triton_mm
        .type           triton_mm,@function
        .size           triton_mm,(.L_x_3 - triton_mm)
        .other          triton_mm,@"STO_CUDA_ENTRY STV_DEFAULT"
triton_mm:
.text.triton_mm:
[----:B------:R-:W-:-:S02]  /*0000*/  MOV R1, c[0x0][0x28] ;  /* 0x00000a0000017a02 */ /* 0x000fc40000000f00 */
[----:B------:R-:W-:Y:S02]  /*0010*/  MOV R0, c[0x0][0x180] ;  /* 0x0000600000007a02 */ /* 0x000fe40000000f00 */
[----:B------:R-:W-:-:S03]  /*0020*/  IADD3 R1, R1, -0x90, RZ ;  /* 0xffffff7001017810 */ /* 0x000fc60007ffe0ff */
[----:B------:R-:W-:-:S05]  /*0030*/  IMAD R2, R0, 0x1900, RZ ;  /* 0x0000190000027824 */ /* 0x000fca00078e02ff */
[----:B------:R-:W-:-:S13]  /*0040*/  ISETP.NE.AND P0, PT, R2, RZ, PT ;  /* 0x000000ff0200720c */ /* 0x000fda0003f05270 */
[----:B------:R-:W-:Y:S05]  /*0050*/  @!P0 EXIT ;  /* 0x000000000000894d */ /* 0x000fea0003800000 */
[----:B------:R-:W1:Y:S01]  /*0060*/  S2R R11, SR_CTAID.X ;  /* 0x00000000000b7919 */ /* 0x000e620000002500 */
[----:B------:R-:W-:Y:S01]  /*0070*/  IMAD R0, R0, 0x32, RZ ;  /* 0x0000003200007824 */ /* 0x000fe200078e02ff */
[----:B------:R-:W-:Y:S01]  /*0080*/  ULDC.64 UR8, c[0x0][0x118] ;  /* 0x0000460000087ab9 */ /* 0x000fe20000000a00 */
[----:B------:R-:W-:Y:S01]  /*0090*/  MOV R232, 0xffffffe0 ;  /* 0xffffffe000e87802 */ /* 0x000fe20000000f00 */
[----:B------:R-:W2:Y:S01]  /*00a0*/  S2R R16, SR_TID.X ;  /* 0x0000000000107919 */ /* 0x000ea20000002100 */
[----:B------:R-:W-:Y:S01]  /*00b0*/  CS2R R140, SRZ ;  /* 0x00000000008c7805 */ /* 0x000fe2000001ff00 */
[----:B------:R-:W-:Y:S01]  /*00c0*/  IADD3 R2, R0, 0x7f, RZ ;  /* 0x0000007f00027810 */ /* 0x000fe20007ffe0ff */
[----:B------:R-:W-:Y:S01]  /*00d0*/  CS2R R142, SRZ ;  /* 0x00000000008e7805 */ /* 0x000fe2000001ff00 */
[----:B------:R-:W-:Y:S01]  /*00e0*/  IABS R17, R0 ;  /* 0x0000000000117213 */ /* 0x000fe20000000000 */
[----:B------:R-:W-:Y:S01]  /*00f0*/  CS2R R76, SRZ ;  /* 0x00000000004c7805 */ /* 0x000fe2000001ff00 */
[----:B------:R-:W-:Y:S01]  /*0100*/  SHF.R.S32.HI R3, RZ, 0x1f, R2 ;  /* 0x0000001fff037819 */ /* 0x000fe20000011402 */
[----:B------:R-:W-:Y:S01]  /*0110*/  CS2R R78, SRZ ;  /* 0x00000000004e7805 */ /* 0x000fe2000001ff00 */
[----:B------:R-:W3:Y:S01]  /*0120*/  I2F.RP R9, R17 ;  /* 0x0000001100097306 */ /* 0x000ee20000209400 */
[----:B------:R-:W-:Y:S01]  /*0130*/  CS2R R136, SRZ ;  /* 0x0000000000887805 */ /* 0x000fe2000001ff00 */
[----:B------:R-:W-:Y:S01]  /*0140*/  LEA.HI R3, R3, R2, RZ, 0x7 ;  /* 0x0000000203037211 */ /* 0x000fe200078f38ff */
[----:B------:R-:W-:Y:S01]  /*0150*/  CS2R R138, SRZ ;  /* 0x00000000008a7805 */ /* 0x000fe2000001ff00 */
        /* <DEDUP_REMOVED lines=8> */
[----:B-1----:R-:W-:Y:S01]  /*01e0*/  SHF.R.S32.HI R4, RZ, 0x1f, R11 ;  /* 0x0000001fff047819 */ /* 0x002fe2000001140b */
[----:B------:R-:W-:Y:S01]  /*01f0*/  CS2R R50, SRZ ;  /* 0x0000000000327805 */ /* 0x000fe2000001ff00 */
[----:B------:R-:W-:Y:S01]  /*0200*/  ISETP.GE.AND P1, PT, R11, RZ, PT ;  /* 0x000000ff0b00720c */ /* 0x000fe20003f26270 */
[----:B------:R-:W-:Y:S01]  /*0210*/  CS2R R64, SRZ ;  /* 0x0000000000407805 */ /* 0x000fe2000001ff00 */
[----:B------:R-:W-:Y:S01]  /*0220*/  LEA.HI R4, R4, R11, RZ, 0x3 ;  /* 0x0000000b04047211 */ /* 0x000fe200078f18ff */
[----:B---3--:R-:W-:Y:S01]  /*0230*/  MUFU.RCP R9, R9 ;  /* 0x0000000900097308 */ /* 0x008fe20000001000 */
[----:B--2---:R-:W-:Y:S01]  /*0240*/  SHF.R.U32.HI R231, RZ, 0x5, R16 ;  /* 0x00000005ffe77819 */ /* 0x004fe20000011610 */
[----:B------:R-:W-:Y:S01]  /*0250*/  CS2R R66, SRZ ;  /* 0x0000000000427805 */ /* 0x000fe2000001ff00 */
[----:B------:R-:W-:Y:S01]  /*0260*/  LOP3.LUT R4, R4, 0xfffffff8, RZ, 0xc0, !PT ;  /* 0xfffffff804047812 */ /* 0x000fe200078ec0ff */
[----:B------:R-:W-:Y:S01]  /*0270*/  CS2R R148, SRZ ;  /* 0x0000000000947805 */ /* 0x000fe2000001ff00 */
[----:B------:R-:W-:Y:S01]  /*0280*/  SGXT.U32 R231, R231, 0x2 ;  /* 0x00000002e7e7781a */ /* 0x000fe20000000000 */
[----:B------:R-:W-:Y:S01]  /*0290*/  CS2R R150, SRZ ;  /* 0x0000000000967805 */ /* 0x000fe2000001ff00 */
[----:B------:R-:W-:Y:S01]  /*02a0*/  LEA.HI.SX32 R3, R3, -R4, 0x19 ;  /* 0x8000000403037211 */ /* 0x000fe200078fcaff */
[----:B------:R-:W-:Y:S01]  /*02b0*/  CS2R R112, SRZ ;  /* 0x0000000000707805 */ /* 0x000fe2000001ff00 */
[----:B------:R-:W-:Y:S01]  /*02c0*/  CS2R R114, SRZ ;  /* 0x0000000000727805 */ /* 0x000fe2000001ff00 */
[----:B------:R-:W-:Y:S01]  /*02d0*/  CS2R R144, SRZ ;  /* 0x0000000000907805 */ /* 0x000fe2000001ff00 */
[----:B------:R-:W-:Y:S01]  /*02e0*/  IMNMX R5, R3, 0x8, PT ;  /* 0x0000000803057817 */ /* 0x000fe20003800200 */
[----:B------:R-:W-:Y:S01]  /*02f0*/  CS2R R146, SRZ ;  /* 0x0000000000927805 */ /* 0x000fe2000001ff00 */
[----:B------:R-:W-:Y:S01]  /*0300*/  CS2R R120, SRZ ;  /* 0x0000000000787805 */ /* 0x000fe2000001ff00 */
[----:B------:R-:W-:Y:S01]  /*0310*/  CS2R R122, SRZ ;  /* 0x00000000007a7805 */ /* 0x000fe2000001ff00 */
[----:B------:R-:W-:Y:S01]  /*0320*/  IABS R13, R5 ;  /* 0x00000005000d7213 */ /* 0x000fe20000000000 */
[----:B------:R-:W-:Y:S01]  /*0330*/  CS2R R108, SRZ ;  /* 0x00000000006c7805 */ /* 0x000fe2000001ff00 */
[----:B------:R-:W-:Y:S01]  /*0340*/  CS2R R110, SRZ ;  /* 0x00000000006e7805 */ /* 0x000fe2000001ff00 */
[----:B------:R-:W-:Y:S01]  /*0350*/  CS2R R104, SRZ ;  /* 0x0000000000687805 */ /* 0x000fe2000001ff00 */
[----:B------:R-:W1:Y:S01]  /*0360*/  I2F.RP R6, R13 ;  /* 0x0000000d00067306 */ /* 0x000e620000209400 */
        /* <DEDUP_REMOVED lines=15> */
[----:B-1----:R-:W1:Y:S01]  /*0460*/  MUFU.RCP R6, R6 ;  /* 0x0000000600067308 */ /* 0x002e620000001000 */
[----:B------:R-:W-:Y:S01]  /*0470*/  CS2R R60, SRZ ;  /* 0x00000000003c7805 */ /* 0x000fe2000001ff00 */
[----:B------:R-:W-:Y:S01]  /*0480*/  CS2R R62, SRZ ;  /* 0x00000000003e7805 */ /* 0x000fe2000001ff00 */
[----:B------:R-:W-:Y:S01]  /*0490*/  CS2R R80, SRZ ;  /* 0x0000000000507805 */ /* 0x000fe2000001ff00 */
[----:B------:R-:W-:Y:S01]  /*04a0*/  CS2R R82, SRZ ;  /* 0x0000000000527805 */ /* 0x000fe2000001ff00 */
[----:B------:R-:W-:Y:S01]  /*04b0*/  CS2R R84, SRZ ;  /* 0x0000000000547805 */ /* 0x000fe2000001ff00 */
[----:B------:R-:W-:Y:S01]  /*04c0*/  CS2R R86, SRZ ;  /* 0x0000000000567805 */ /* 0x000fe2000001ff00 */
[----:B------:R-:W-:-:S02]  /*04d0*/  UMOV UR4, URZ ;  /* 0x0000003f00047c82 */ /* 0x000fc40008000000 */
[----:B------:R-:W-:Y:S02]  /*04e0*/  UMOV UR6, URZ ;  /* 0x0000003f00067c82 */ /* 0x000fe40008000000 */
[----:B------:R-:W-:Y:S02]  /*04f0*/  UMOV UR7, URZ ;  /* 0x0000003f00077c82 */ /* 0x000fe40008000000 */
[----:B------:R-:W-:Y:S01]  /*0500*/  UMOV UR5, URZ ;  /* 0x0000003f00057c82 */ /* 0x000fe20008000000 */
[----:B-1----:R-:W-:Y:S02]  /*0510*/  IADD3 R2, R6, 0xffffffe, RZ ;  /* 0x0ffffffe06027810 */ /* 0x002fe40007ffe0ff */
[----:B------:R-:W-:Y:S02]  /*0520*/  IABS R6, R11 ;  /* 0x0000000b00067213 */ /* 0x000fe40000000000 */
[----:B------:R1:W2:Y:S02]  /*0530*/  F2I.FTZ.U32.TRUNC.NTZ R3, R2 ;  /* 0x0000000200037305 */ /* 0x0002a4000021f000 */
[----:B-1----:R-:W-:-:S02]  /*0540*/  MOV R2, RZ ;  /* 0x000000ff00027202 */ /* 0x002fc40000000f00 */
[----:B--2---:R-:W-:-:S05]  /*0550*/  IADD3 R8, RZ, -R3, RZ ;  /* 0x80000003ff087210 */ /* 0x004fca0007ffe0ff */
[----:B------:R-:W-:Y:S01]  /*0560*/  IMAD R7, R8, R13, RZ ;  /* 0x0000000d08077224 */ /* 0x000fe200078e02ff */
[----:B------:R-:W-:-:S03]  /*0570*/  IABS R8, R5 ;  /* 0x0000000500087213 */ /* 0x000fc60000000000 */
[----:B------:R-:W-:Y:S01]  /*0580*/  IMAD.HI.U32 R3, R3, R7, R2 ;  /* 0x0000000703037227 */ /* 0x000fe200078e0002 */
[----:B------:R-:W-:-:S05]  /*0590*/  IADD3 R7, RZ, -R8, RZ ;  /* 0x80000008ff077210 */ /* 0x000fca0007ffe0ff */
[----:B------:R-:W-:-:S04]  /*05a0*/  IMAD.HI.U32 R2, R3, R6, RZ ;  /* 0x0000000603027227 */ /* 0x000fc800078e00ff */
[----:B------:R-:W-:Y:S01]  /*05b0*/  IMAD R2, R2, R7, R6 ;  /* 0x0000000702027224 */ /* 0x000fe200078e0206 */
[----:B------:R-:W-:-:S04]  /*05c0*/  IADD3 R6, -R4, R11, RZ ;  /* 0x0000000b04067210 */ /* 0x000fc80007ffe1ff */
[----:B------:R-:W-:Y:S02]  /*05d0*/  ISETP.GT.U32.AND P0, PT, R13, R2, PT ;  /* 0x000000020d00720c */ /* 0x000fe40003f04070 */
[----:B------:R-:W-:Y:S02]  /*05e0*/  IABS R10, R6 ;  /* 0x00000006000a7213 */ /* 0x000fe40000000000 */
[----:B------:R-:W-:-:S03]  /*05f0*/  LOP3.LUT R6, R6, R5, RZ, 0x3c, !PT ;  /* 0x0000000506067212 */ /* 0x000fc600078e3cff */
[----:B------:R-:W-:Y:S01]  /*0600*/  IMAD.HI.U32 R8, R3, R10, RZ ;  /* 0x0000000a03087227 */ /* 0x000fe200078e00ff */
[----:B------:R-:W-:Y:S02]  /*0610*/  IADD3 R3, R9, 0xffffffe, RZ ;  /* 0x0ffffffe09037810 */ /* 0x000fe40007ffe0ff */
[----:B------:R-:W-:Y:S01]  /*0620*/  ISETP.GE.AND P3, PT, R6, RZ, PT ;  /* 0x000000ff0600720c */ /* 0x000fe20003f66270 */
[----:B------:R-:W-:Y:S01]  /*0630*/  IMAD R7, R8, R7, R10 ;  /* 0x0000000708077224 */ /* 0x000fe200078e020a */
[----:B------:R-:W-:Y:S02]  /*0640*/  IABS R9, R0 ;  /* 0x0000000000097213 */ /* 0x000fe40000000000 */
[----:B------:R-:W-:Y:S01]  /*0650*/  @!P0 IADD3 R2, R2, -R13, RZ ;  /* 0x8000000d02028210 */ /* 0x000fe20007ffe0ff */
[----:B------:R-:W1:Y:S01]  /*0660*/  F2I.FTZ.U32.TRUNC.NTZ R3, R3 ;  /* 0x0000000300037305 */ /* 0x000e62000021f000 */
[C---:B------:R-:W-:Y:S02]  /*0670*/  ISETP.GT.U32.AND P2, PT, R13.reuse, R7, PT ;  /* 0x000000070d00720c */ /* 0x040fe40003f44070 */
[----:B------:R-:W-:-:S11]  /*0680*/  ISETP.GT.U32.AND P0, PT, R13, R2, PT ;  /* 0x000000020d00720c */ /* 0x000fd60003f04070 */
[-C--:B------:R-:W-:Y:S02]  /*0690*/  @!P2 IADD3 R7, R7, -R13.reuse, RZ ;  /* 0x8000000d0707a210 */ /* 0x080fe40007ffe0ff */
[----:B------:R-:W-:Y:S02]  /*06a0*/  @!P0 IADD3 R2, R2, -R13, RZ ;  /* 0x8000000d02028210 */ /* 0x000fe40007ffe0ff */
[----:B------:R-:W-:Y:S02]  /*06b0*/  ISETP.NE.AND P0, PT, R5, RZ, PT ;  /* 0x000000ff0500720c */ /* 0x000fe40003f05270 */
[----:B------:R-:W-:Y:S02]  /*06c0*/  LOP3.LUT R5, RZ, R5, RZ, 0x33, !PT ;  /* 0x00000005ff057212 */ /* 0x000fe400078e33ff */
[----:B------:R-:W-:Y:S02]  /*06d0*/  @!P1 IADD3 R2, -R2, RZ, RZ ;  /* 0x000000ff02029210 */ /* 0x000fe40007ffe1ff */
[----:B------:R-:W-:-:S02]  /*06e0*/  ISETP.GE.U32.AND P1, PT, R7, R13, PT ;  /* 0x0000000d0700720c */ /* 0x000fc40003f26070 */
[----:B------:R-:W-:Y:S02]  /*06f0*/  SEL R7, R5, R2, !P0 ;  /* 0x0000000205077207 */ /* 0x000fe40004000000 */
[----:B------:R-:W-:Y:S02]  /*0700*/  SHF.R.U32.HI R2, RZ, 0x3, R16 ;  /* 0x00000003ff027819 */ /* 0x000fe40000011610 */
[----:B------:R-:W-:Y:S02]  /*0710*/  IADD3 R4, R4, R7, RZ ;  /* 0x0000000704047210 */ /* 0x000fe40007ffe0ff */
[----:B-1----:R-:W-:Y:S02]  /*0720*/  IADD3 R6, RZ, -R3, RZ ;  /* 0x80000003ff067210 */ /* 0x002fe40007ffe0ff */
[----:B------:R-:W-:Y:S02]  /*0730*/  SGXT.U32 R7, R2, 0x4 ;  /* 0x000000040207781a */ /* 0x000fe40000000000 */
[----:B------:R-:W-:-:S02]  /*0740*/  SHF.L.U32 R4, R4, 0x7, RZ ;  /* 0x0000000704047819 */ /* 0x000fc400000006ff */
[----:B------:R-:W-:Y:S01]  /*0750*/  IADD3 R13, RZ, -R9, RZ ;  /* 0x80000009ff0d7210 */ /* 0x000fe20007ffe0ff */
[----:B------:R-:W-:Y:S01]  /*0760*/  IMAD R9, R6, R17, RZ ;  /* 0x0000001106097224 */ /* 0x000fe200078e02ff */
[----:B------:R-:W-:Y:S02]  /*0770*/  MOV R2, RZ ;  /* 0x000000ff00027202 */ /* 0x000fe40000000f00 */
[C---:B------:R-:W-:Y:S02]  /*0780*/  LOP3.LUT R12, R4.reuse, R7, RZ, 0xfc, !PT ;  /* 0x00000007040c7212 */ /* 0x040fe400078efcff */
[----:B------:R-:W-:Y:S01]  /*0790*/  LOP3.LUT R19, R4, 0x20, R7, 0xfe, !PT ;  /* 0x0000002004137812 */ /* 0x000fe200078efe07 */
[----:B------:R-:W-:Y:S01]  /*07a0*/  IMAD.HI.U32 R2, R3, R9, R2 ;  /* 0x0000000903027227 */ /* 0x000fe200078e0002 */
[----:B------:R-:W-:Y:S02]  /*07b0*/  IABS R6, R12 ;  /* 0x0000000c00067213 */ /* 0x000fe40000000000 */
[----:B------:R-:W-:-:S02]  /*07c0*/  IABS R9, R19 ;  /* 0x0000001300097213 */ /* 0x000fc40000000000 */
[----:B------:R-:W-:Y:S01]  /*07d0*/  @!P2 IADD3 R8, R8, 0x1, RZ ;  /* 0x000000010808a810 */ /* 0x000fe20007ffe0ff */
[----:B------:R-:W-:Y:S01]  /*07e0*/  IMAD.HI.U32 R3, R2, R6, RZ ;  /* 0x0000000602037227 */ /* 0x000fe200078e00ff */
[----:B------:R-:W-:Y:S02]  /*07f0*/  LOP3.LUT R18, R4, 0x10, R7, 0xfe, !PT ;  /* 0x0000001004127812 */ /* 0x000fe400078efe07 */
[----:B------:R-:W-:Y:S01]  /*0800*/  @P1 IADD3 R8, R8, 0x1, RZ ;  /* 0x0000000108081810 */ /* 0x000fe20007ffe0ff */
[----:B------:R-:W-:Y:S01]  /*0810*/  IMAD R3, R3, R13, R6 ;  /* 0x0000000d03037224 */ /* 0x000fe200078e0206 */
[----:B------:R-:W-:Y:S01]  /*0820*/  IABS R10, R18 ;  /* 0x00000012000a7213 */ /* 0x000fe20000000000 */
[----:B------:R-:W-:Y:S01]  /*0830*/  IMAD.HI.U32 R6, R2, R9, RZ ;  /* 0x0000000902067227 */ /* 0x000fe200078e00ff */
[----:B------:R-:W-:Y:S02]  /*0840*/  @!P3 IADD3 R8, -R8, RZ, RZ ;  /* 0x000000ff0808b210 */ /* 0x000fe40007ffe1ff */
[----:B------:R-:W-:Y:S01]  /*0850*/  ISETP.GT.U32.AND P2, PT, R17, R3, PT ;  /* 0x000000031100720c */ /* 0x000fe20003f44070 */
[----:B------:R-:W-:Y:S01]  /*0860*/  IMAD R6, R6, R13, R9 ;  /* 0x0000000d06067224 */ /* 0x000fe200078e0209 */
[----:B------:R-:W-:Y:S01]  /*0870*/  SEL R14, R5, R8, !P0 ;  /* 0x00000008050e7207 */ /* 0x000fe20004000000 */
[----:B------:R-:W-:Y:S01]  /*0880*/  IMAD.HI.U32 R5, R2, R10, RZ ;  /* 0x0000000a02057227 */ /* 0x000fe200078e00ff */
[----:B------:R-:W-:-:S02]  /*0890*/  LOP3.LUT R21, R4, 0x40, R7, 0xfe, !PT ;  /* 0x0000004004157812 */ /* 0x000fc400078efe07 */
[----:B------:R-:W-:Y:S01]  /*08a0*/  ISETP.GT.U32.AND P4, PT, R17, R6, PT ;  /* 0x000000061100720c */ /* 0x000fe20003f84070 */
[----:B------:R-:W-:Y:S01]  /*08b0*/  IMAD R5, R5, R13, R10 ;  /* 0x0000000d05057224 */ /* 0x000fe200078e020a */
[----:B------:R-:W-:Y:S02]  /*08c0*/  IABS R10, R21 ;  /* 0x00000015000a7213 */ /* 0x000fe40000000000 */
[C-C-:B------:R-:W-:Y:S02]  /*08d0*/  LOP3.LUT R22, R4.reuse, 0x50, R7.reuse, 0xfe, !PT ;  /* 0x0000005004167812 */ /* 0x140fe400078efe07 */
[----:B------:R-:W-:Y:S01]  /*08e0*/  LOP3.LUT R20, R4, 0x30, R7, 0xfe, !PT ;  /* 0x0000003004147812 */ /* 0x000fe200078efe07 */
[----:B------:R-:W-:Y:S01]  /*08f0*/  IMAD.HI.U32 R9, R2, R10, RZ ;  /* 0x0000000a02097227 */ /* 0x000fe200078e00ff */
[----:B------:R-:W-:Y:S02]  /*0900*/  @!P2 IADD3 R3, R3, -R17, RZ ;  /* 0x800000110303a210 */ /* 0x000fe40007ffe0ff */
[----:B------:R-:W-:Y:S01]  /*0910*/  IABS R15, R22 ;  /* 0x00000016000f7213 */ /* 0x000fe20000000000 */
[----:B------:R-:W-:Y:S01]  /*0920*/  IMAD R9, R9, R13, R10 ;  /* 0x0000000d09097224 */ /* 0x000fe200078e020a */
[----:B------:R-:W-:-:S02]  /*0930*/  ISETP.GT.U32.AND P2, PT, R17, R3, PT ;  /* 0x000000031100720c */ /* 0x000fc40003f44070 */
[----:B------:R-:W-:Y:S01]  /*0940*/  IABS R11, R20 ;  /* 0x00000014000b7213 */ /* 0x000fe20000000000 */
[----:B------:R-:W-:Y:S01]  /*0950*/  IMAD.HI.U32 R10, R2, R15, RZ ;  /* 0x0000000f020a7227 */ /* 0x000fe200078e00ff */
[----:B------:R-:W-:Y:S02]  /*0960*/  LOP3.LUT R23, R4, 0x60, R7, 0xfe, !PT ;  /* 0x0000006004177812 */ /* 0x000fe400078efe07 */
[----:B------:R-:W-:Y:S01]  /*0970*/  @!P4 IADD3 R6, R6, -R17, RZ ;  /* 0x800000110606c210 */ /* 0x000fe20007ffe0ff */
[----:B------:R-:W-:Y:S01]  /*0980*/  IMAD.HI.U32 R8, R2, R11, RZ ;  /* 0x0000000b02087227 */ /* 0x000fe200078e00ff */
[----:B------:R-:W-:Y:S02]  /*0990*/  ISETP.GE.AND P0, PT, R12, RZ, PT ;  /* 0x000000ff0c00720c */ /* 0x000fe40003f06270 */
[----:B------:R-:W-:Y:S01]  /*09a0*/  IABS R12, R23 ;  /* 0x00000017000c7213 */ /* 0x000fe20000000000 */
[-C--:B------:R-:W-:Y:S01]  /*09b0*/  IMAD R10, R10, R13.reuse, R15 ;  /* 0x0000000d0a0a7224 */ /* 0x080fe200078e020f */
[----:B------:R-:W-:Y:S01]  /*09c0*/  ISETP.GT.U32.AND P5, PT, R17, R6, PT ;  /* 0x000000061100720c */ /* 0x000fe20003fa4070 */
[----:B------:R-:W-:Y:S01]  /*09d0*/  IMAD R8, R8, R13, R11 ;  /* 0x0000000d08087224 */ /* 0x000fe200078e020b */
[----:B------:R-:W-:Y:S01]  /*09e0*/  @!P2 IADD3 R3, R3, -R17, RZ ;  /* 0x800000110303a210 */ /* 0x000fe20007ffe0ff */
[----:B------:R-:W-:Y:S01]  /*09f0*/  IMAD.HI.U32 R11, R2, R12, RZ ;  /* 0x0000000c020b7227 */ /* 0x000fe200078e00ff */
[----:B------:R-:W-:-:S02]  /*0a00*/  ISETP.GT.U32.AND P2, PT, R17, R10, PT ;  /* 0x0000000a1100720c */ /* 0x000fc40003f44070 */
[----:B------:R-:W-:Y:S01]  /*0a10*/  ISETP.GT.U32.AND P3, PT, R17, R5, PT ;  /* 0x000000051100720c */ /* 0x000fe20003f64070 */
[----:B------:R-:W-:Y:S01]  /*0a20*/  IMAD R11, R11, R13, R12 ;  /* 0x0000000d0b0b7224 */ /* 0x000fe200078e020c */
[----:B------:R-:W-:Y:S02]  /*0a30*/  ISETP.GT.U32.AND P1, PT, R17, R8, PT ;  /* 0x000000081100720c */ /* 0x000fe40003f24070 */
[----:B------:R-:W-:Y:S02]  /*0a40*/  @!P0 IADD3 R3, -R3, RZ, RZ ;  /* 0x000000ff03038210 */ /* 0x000fe40007ffe1ff */
[----:B------:R-:W-:Y:S02]  /*0a50*/  LOP3.LUT R231, R4, R231, RZ, 0xfc, !PT ;  /* 0x000000e704e77212 */ /* 0x000fe400078efcff */
[----:B------:R-:W-:Y:S02]  /*0a60*/  @!P5 IADD3 R6, R6, -R17, RZ ;  /* 0x800000110606d210 */ /* 0x000fe40007ffe0ff */
[----:B------:R-:W-:-:S02]  /*0a70*/  ISETP.GT.U32.AND P5, PT, R17, R11, PT ;  /* 0x0000000b1100720c */ /* 0x000fc40003fa4070 */
[-C--:B------:R-:W-:Y:S02]  /*0a80*/  @!P2 IADD3 R10, R10, -R17.reuse, RZ ;  /* 0x800000110a0aa210 */ /* 0x080fe40007ffe0ff */
[----:B------:R-:W-:Y:S02]  /*0a90*/  LOP3.LUT R4, R4, 0x70, R7, 0xfe, !PT ;  /* 0x0000007004047812 */ /* 0x000fe400078efe07 */
[----:B------:R-:W-:Y:S02]  /*0aa0*/  ISETP.GT.U32.AND P0, PT, R17, R10, PT ;  /* 0x0000000a1100720c */ /* 0x000fe40003f04070 */
[----:B------:R-:W-:Y:S02]  /*0ab0*/  IABS R15, R4 ;  /* 0x00000004000f7213 */ /* 0x000fe40000000000 */
[----:B------:R-:W-:Y:S02]  /*0ac0*/  @!P3 IADD3 R5, R5, -R17, RZ ;  /* 0x800000110505b210 */ /* 0x000fe40007ffe0ff */
[----:B------:R-:W-:Y:S01]  /*0ad0*/  ISETP.GT.U32.AND P3, PT, R17, R9, PT ;  /* 0x000000091100720c */ /* 0x000fe20003f64070 */
[----:B------:R-:W-:Y:S01]  /*0ae0*/  IMAD.HI.U32 R2, R2, R15, RZ ;  /* 0x0000000f02027227 */ /* 0x000fe200078e00ff */
[----:B------:R-:W-:-:S02]  /*0af0*/  @!P5 IADD3 R11, R11, -R17, RZ ;  /* 0x800000110b0bd210 */ /* 0x000fc40007ffe0ff */
[C---:B------:R-:W-:Y:S02]  /*0b00*/  ISETP.GT.U32.AND P4, PT, R17.reuse, R5, PT ;  /* 0x000000051100720c */ /* 0x040fe40003f84070 */
[C---:B------:R-:W-:Y:S02]  /*0b10*/  ISETP.GT.U32.AND P5, PT, R17.reuse, R11, PT ;  /* 0x0000000b1100720c */ /* 0x040fe40003fa4070 */
[-C--:B------:R-:W-:Y:S02]  /*0b20*/  @!P1 IADD3 R8, R8, -R17.reuse, RZ ;  /* 0x8000001108089210 */ /* 0x080fe40007ffe0ff */
[----:B------:R-:W-:Y:S02]  /*0b30*/  @!P0 IADD3 R10, R10, -R17, RZ ;  /* 0x800000110a0a8210 */ /* 0x000fe40007ffe0ff */
[----:B------:R-:W-:Y:S01]  /*0b40*/  ISETP.GE.AND P0, PT, R4, RZ, PT ;  /* 0x000000ff0400720c */ /* 0x000fe20003f06270 */
[----:B------:R-:W-:Y:S01]  /*0b50*/  IMAD R4, R2, R13, R15 ;  /* 0x0000000d02047224 */ /* 0x000fe200078e020f */
[----:B------:R-:W-:-:S02]  /*0b60*/  ISETP.GT.U32.AND P6, PT, R17, R8, PT ;  /* 0x000000081100720c */ /* 0x000fc40003fc4070 */
[-C--:B------:R-:W-:Y:S02]  /*0b70*/  @!P3 IADD3 R9, R9, -R17.reuse, RZ ;  /* 0x800000110909b210 */ /* 0x080fe40007ffe0ff */
[----:B------:R-:W-:Y:S02]  /*0b80*/  SHF.L.U32 R25, R14, 0x7, RZ ;  /* 0x000000070e197819 */ /* 0x000fe400000006ff */
[-C--:B------:R-:W-:Y:S02]  /*0b90*/  @!P5 IADD3 R11, R11, -R17.reuse, RZ ;  /* 0x800000110b0bd210 */ /* 0x080fe40007ffe0ff */
[----:B------:R-:W-:Y:S01]  /*0ba0*/  ISETP.GT.U32.AND P5, PT, R17, R4, PT ;  /* 0x000000041100720c */ /* 0x000fe20003fa4070 */
[----:B------:R1:W-:Y:S01]  /*0bb0*/  STL [R1+0x54], R25 ;  /* 0x0000541901007387 */ /* 0x0003e20000100800 */
[----:B------:R-:W-:Y:S02]  /*0bc0*/  SHF.R.S32.HI R14, RZ, 0x18, R14 ;  /* 0x00000018ff0e7819 */ /* 0x000fe4000001140e */
[----:B------:R-:W-:-:S02]  /*0bd0*/  @!P4 IADD3 R5, R5, -R17, RZ ;  /* 0x800000110505c210 */ /* 0x000fc40007ffe0ff */
[----:B------:R-:W-:Y:S02]  /*0be0*/  ISETP.GT.U32.AND P4, PT, R17, R9, PT ;  /* 0x000000091100720c */ /* 0x000fe40003f84070 */
[----:B------:R-:W-:Y:S02]  /*0bf0*/  ISETP.GE.AND P3, PT, R19, RZ, PT ;  /* 0x000000ff1300720c */ /* 0x000fe40003f66270 */
[----:B------:R-:W-:Y:S02]  /*0c00*/  ISETP.GE.AND P2, PT, R21, RZ, PT ;  /* 0x000000ff1500720c */ /* 0x000fe40003f46270 */
[----:B------:R-:W-:Y:S02]  /*0c10*/  SGXT R2, R14, 0x1 ;  /* 0x000000010e02781a */ /* 0x000fe40000000200 */
[C---:B------:R-:W-:Y:S02]  /*0c20*/  LOP3.LUT R19, R25.reuse, R7, RZ, 0xfc, !PT ;  /* 0x0000000719137212 */ /* 0x040fe400078efcff */
[----:B------:R-:W-:-:S02]  /*0c30*/  LOP3.LUT R24, R25, 0x30, R7, 0xfe, !PT ;  /* 0x0000003019187812 */ /* 0x000fc400078efe07 */
[C-C-:B------:R-:W-:Y:S02]  /*0c40*/  LOP3.LUT R21, R25.reuse, 0x20, R7.reuse, 0xfe, !PT ;  /* 0x0000002019157812 */ /* 0x140fe400078efe07 */
[----:B------:R-:W-:Y:S02]  /*0c50*/  @!P6 IADD3 R8, R8, -R17, RZ ;  /* 0x800000110808e210 */ /* 0x000fe40007ffe0ff */
[----:B------:R-:W-:Y:S02]  /*0c60*/  ISETP.GE.AND P6, PT, R20, RZ, PT ;  /* 0x000000ff1400720c */ /* 0x000fe40003fc6270 */
[----:B------:R-:W-:Y:S02]  /*0c70*/  LOP3.LUT R20, R25, 0x10, R7, 0xfe, !PT ;  /* 0x0000001019147812 */ /* 0x000fe400078efe07 */
[C---:B------:R-:W-:Y:S02]  /*0c80*/  LEA.HI R12, R2.reuse, R19, RZ, 0x7 ;  /* 0x00000013020c7211 */ /* 0x040fe400078f38ff */
[----:B------:R-:W-:-:S02]  /*0c90*/  LEA.HI R15, R2, R24, RZ, 0x7 ;  /* 0x00000018020f7211 */ /* 0x000fc400078f38ff */
[----:B------:R-:W-:Y:S02]  /*0ca0*/  LEA.HI R14, R2, R21, RZ, 0x7 ;  /* 0x00000015020e7211 */ /* 0x000fe400078f38ff */
[----:B------:R-:W-:Y:S02]  /*0cb0*/  @!P5 IADD3 R4, R4, -R17, RZ ;  /* 0x800000110404d210 */ /* 0x000fe40007ffe0ff */
[----:B------:R-:W-:Y:S02]  /*0cc0*/  LEA.HI R13, R2, R20, RZ, 0x7 ;  /* 0x00000014020d7211 */ /* 0x000fe400078f38ff */
[----:B------:R-:W-:Y:S02]  /*0cd0*/  LOP3.LUT R12, R12, 0xffffff80, RZ, 0xc0, !PT ;  /* 0xffffff800c0c7812 */ /* 0x000fe400078ec0ff */
[----:B------:R-:W-:Y:S02]  /*0ce0*/  LOP3.LUT R15, R15, 0xffffff80, RZ, 0xc0, !PT ;  /* 0xffffff800f0f7812 */ /* 0x000fe400078ec0ff */
[----:B------:R-:W-:-:S02]  /*0cf0*/  LOP3.LUT R14, R14, 0xffffff80, RZ, 0xc0, !PT ;  /* 0xffffff800e0e7812 */ /* 0x000fc400078ec0ff */
[----:B------:R-:W-:Y:S02]  /*0d00*/  ISETP.GT.U32.AND P5, PT, R17, R4, PT ;  /* 0x000000041100720c */ /* 0x000fe40003fa4070 */
[----:B------:R-:W-:Y:S02]  /*0d10*/  ISETP.GE.AND P1, PT, R18, RZ, PT ;  /* 0x000000ff1200720c */ /* 0x000fe40003f26270 */
[----:B------:R-:W-:Y:S02]  /*0d20*/  @!P4 IADD3 R9, R9, -R17, RZ ;  /* 0x800000110909c210 */ /* 0x000fe40007ffe0ff */
[----:B------:R-:W-:Y:S02]  /*0d30*/  ISETP.GE.AND P4, PT, R22, RZ, PT ;  /* 0x000000ff1600720c */ /* 0x000fe40003f86270 */
[----:B------:R-:W-:Y:S02]  /*0d40*/  LOP3.LUT R13, R13, 0xffffff80, RZ, 0xc0, !PT ;  /* 0xffffff800d0d7812 */ /* 0x000fe400078ec0ff */
[----:B------:R-:W-:-:S02]  /*0d50*/  IADD3 R18, R19, -R12, RZ ;  /* 0x8000000c13127210 */ /* 0x000fc40007ffe0ff */
[----:B------:R-:W-:Y:S02]  /*0d60*/  IADD3 R24, R24, -R15, RZ ;  /* 0x8000000f18187210 */ /* 0x000fe40007ffe0ff */
[----:B------:R-:W-:Y:S02]  /*0d70*/  IADD3 R22, R21, -R14, RZ ;  /* 0x8000000e15167210 */ /* 0x000fe40007ffe0ff */
[C-C-:B------:R-:W-:Y:S02]  /*0d80*/  LOP3.LUT R15, R25.reuse, 0x40, R7.reuse, 0xfe, !PT ;  /* 0x00000040190f7812 */ /* 0x140fe400078efe07 */
[C-C-:B------:R-:W-:Y:S02]  /*0d90*/  LOP3.LUT R28, R25.reuse, 0x50, R7.reuse, 0xfe, !PT ;  /* 0x00000050191c7812 */ /* 0x140fe400078efe07 */
[C-C-:B------:R-:W-:Y:S02]  /*0da0*/  LOP3.LUT R19, R25.reuse, 0x60, R7.reuse, 0xfe, !PT ;  /* 0x0000006019137812 */ /* 0x140fe400078efe07 */
[----:B------:R-:W-:-:S02]  /*0db0*/  LOP3.LUT R21, R25, 0x70, R7, 0xfe, !PT ;  /* 0x0000007019157812 */ /* 0x000fc400078efe07 */
[----:B------:R-:W-:Y:S02]  /*0dc0*/  IADD3 R20, R20, -R13, RZ ;  /* 0x8000000d14147210 */ /* 0x000fe40007ffe0ff */
[C---:B------:R-:W-:Y:S02]  /*0dd0*/  LEA.HI R12, R2.reuse, R15, RZ, 0x7 ;  /* 0x0000000f020c7211 */ /* 0x040fe400078f38ff */
[C---:B------:R-:W-:Y:S02]  /*0de0*/  LEA.HI R13, R2.reuse, R28, RZ, 0x7 ;  /* 0x0000001c020d7211 */ /* 0x040fe400078f38ff */
[C---:B------:R-:W-:Y:S02]  /*0df0*/  LEA.HI R14, R2.reuse, R19, RZ, 0x7 ;  /* 0x00000013020e7211 */ /* 0x040fe400078f38ff */
[----:B------:R-:W-:Y:S02]  /*0e00*/  LEA.HI R2, R2, R21, RZ, 0x7 ;  /* 0x0000001502027211 */ /* 0x000fe400078f38ff */
[----:B------:R-:W-:-:S02]  /*0e10*/  @!P5 IADD3 R4, R4, -R17, RZ ;  /* 0x800000110404d210 */ /* 0x000fc40007ffe0ff */
[----:B------:R-:W-:Y:S02]  /*0e20*/  LOP3.LUT R2, R2, 0xffffff80, RZ, 0xc0, !PT ;  /* 0xffffff8002027812 */ /* 0x000fe400078ec0ff */
[----:B------:R-:W-:Y:S02]  /*0e30*/  ISETP.NE.AND P5, PT, R0, RZ, PT ;  /* 0x000000ff0000720c */ /* 0x000fe40003fa5270 */
[----:B------:R-:W-:Y:S02]  /*0e40*/  IADD3 R32, R21, -R2, RZ ;  /* 0x8000000215207210 */ /* 0x000fe40007ffe0ff */
[----:B------:R-:W-:Y:S02]  /*0e50*/  LOP3.LUT R2, RZ, R0, RZ, 0x33, !PT ;  /* 0x00000000ff027212 */ /* 0x000fe400078e33ff */
[----:B------:R-:W-:Y:S02]  /*0e60*/  @!P0 IADD3 R4, -R4, RZ, RZ ;  /* 0x000000ff04048210 */ /* 0x000fe40007ffe1ff */
[----:B------:R-:W-:-:S02]  /*0e70*/  SHF.L.U32 R0, R16, 0x2, RZ ;  /* 0x0000000210007819 */ /* 0x000fc400000006ff */
[----:B------:R-:W-:Y:S02]  /*0e80*/  @!P1 IADD3 R5, -R5, RZ, RZ ;  /* 0x000000ff05059210 */ /* 0x000fe40007ffe1ff */
[----:B------:R-:W-:Y:S02]  /*0e90*/  ISETP.GE.AND P1, PT, R23, RZ, PT ;  /* 0x000000ff1700720c */ /* 0x000fe40003f26270 */
[C---:B------:R-:W-:Y:S02]  /*0ea0*/  SEL R36, R2.reuse, R3, !P5 ;  /* 0x0000000302247207 */ /* 0x040fe40006800000 */
[----:B------:R-:W-:Y:S02]  /*0eb0*/  SEL R16, R2, R4, !P5 ;  /* 0x0000000402107207 */ /* 0x000fe40006800000 */
[----:B------:R-:W-:Y:S02]  /*0ec0*/  @!P3 IADD3 R6, -R6, RZ, RZ ;  /* 0x000000ff0606b210 */ /* 0x000fe40007ffe1ff */
[----:B------:R-:W-:-:S02]  /*0ed0*/  @!P6 IADD3 R8, -R8, RZ, RZ ;  /* 0x000000ff0808e210 */ /* 0x000fc40007ffe1ff */
[----:B------:R-:W-:Y:S02]  /*0ee0*/  LOP3.LUT R3, R0, 0x1c, RZ, 0xc0, !PT ;  /* 0x0000001c00037812 */ /* 0x000fe400078ec0ff */
[----:B------:R-:W-:Y:S02]  /*0ef0*/  LOP3.LUT R4, R7, 0x20, RZ, 0xfc, !PT ;  /* 0x0000002007047812 */ /* 0x000fe400078efcff */
[----:B------:R-:W-:Y:S01]  /*0f00*/  LOP3.LUT R14, R14, 0xffffff80, RZ, 0xc0, !PT ;  /* 0xffffff800e0e7812 */ /* 0x000fe200078ec0ff */
[--C-:B------:R-:W-:Y:S01]  /*0f10*/  IMAD R18, R18, 0xac, R3.reuse ;  /* 0x000000ac12127824 */ /* 0x100fe200078e0203 */
[----:B------:R-:W-:Y:S01]  /*0f20*/  SEL R40, R2, R6, !P5 ;  /* 0x0000000602287207 */ /* 0x000fe20006800000 */
[--C-:B------:R-:W-:Y:S01]  /*0f30*/  IMAD R23, R20, 0xac, R3.reuse ;  /* 0x000000ac14177824 */ /* 0x100fe200078e0203 */
[----:B------:R-:W-:Y:S01]  /*0f40*/  SEL R42, R2, R8, !P5 ;  /* 0x00000008022a7207 */ /* 0x000fe20006800000 */
[--C-:B-1----:R-:W-:Y:S01]  /*0f50*/  IMAD R25, R22, 0xac, R3.reuse ;  /* 0x000000ac16197824 */ /* 0x102fe200078e0203 */
[----:B------:R-:W-:Y:S01]  /*0f60*/  LEA R4, R4, R3, 0x5 ;  /* 0x0000000304047211 */ /* 0x000fe200078e28ff */
[--C-:B------:R-:W-:Y:S01]  /*0f70*/  IMAD R27, R24, 0xac, R3.reuse ;  /* 0x000000ac181b7824 */ /* 0x100fe200078e0203 */
[----:B------:R-:W-:Y:S01]  /*0f80*/  LOP3.LUT R12, R12, 0xffffff80, RZ, 0xc0, !PT ;  /* 0xffffff800c0c7812 */ /* 0x000fe200078ec0ff */
[----:B------:R-:W-:Y:S01]  /*0f90*/  IMAD R34, R32, 0xac, R3 ;  /* 0x000000ac20227824 */ /* 0x000fe200078e0203 */
[----:B------:R-:W-:-:S02]  /*0fa0*/  @!P4 IADD3 R10, -R10, RZ, RZ ;  /* 0x000000ff0a0ac210 */ /* 0x000fc40007ffe1ff */
[C---:B------:R-:W-:Y:S02]  /*0fb0*/  LOP3.LUT R6, R7.reuse, 0x30, RZ, 0xfc, !PT ;  /* 0x0000003007067812 */ /* 0x040fe400078efcff */
[----:B------:R-:W-:Y:S02]  /*0fc0*/  LOP3.LUT R8, R7, 0x40, RZ, 0xfc, !PT ;  /* 0x0000004007087812 */ /* 0x000fe400078efcff */
[----:B------:R-:W-:Y:S02]  /*0fd0*/  IADD3 R30, R19, -R14, RZ ;  /* 0x8000000e131e7210 */ /* 0x000fe40007ffe0ff */
[----:B------:R-:W-:Y:S02]  /*0fe0*/  MOV R19, 0x4 ;  /* 0x0000000400137802 */ /* 0x000fe40000000f00 */
[----:B------:R-:W-:Y:S01]  /*0ff0*/  SHF.L.U32 R238, R4, 0x2, RZ ;  /* 0x0000000204ee7819 */ /* 0x000fe200000006ff */
[----:B------:R-:W-:Y:S01]  /*1000*/  IMAD R4, R36, 0xac, R3 ;  /* 0x000000ac24047824 */ /* 0x000fe200078e0203 */
[----:B------:R-:W-:Y:S01]  /*1010*/  IADD3 R26, R15, -R12, RZ ;  /* 0x8000000c0f1a7210 */ /* 0x000fe20007ffe0ff */
[----:B------:R-:W-:Y:S01]  /*1020*/  IMAD.WIDE R20, R18, R19, c[0x0][0x170] ;  /* 0x00005c0012147625 */ /* 0x000fe200078e0213 */
[C---:B------:R-:W-:Y:S01]  /*1030*/  SEL R38, R2.reuse, R5, !P5 ;  /* 0x0000000502267207 */ /* 0x040fe20006800000 */
[----:B------:R-:W-:Y:S01]  /*1040*/  CS2R R36, SRZ ;  /* 0x0000000000247805 */ /* 0x000fe2000001ff00 */
[----:B------:R-:W-:Y:S01]  /*1050*/  SEL R46, R2, R10, !P5 ;  /* 0x0000000a022e7207 */ /* 0x000fe20006800000 */
[----:B------:R-:W-:Y:S01]  /*1060*/  IMAD.WIDE R4, R4, R19, c[0x0][0x168] ;  /* 0x00005a0004047625 */ /* 0x000fe200078e0213 */
[----:B------:R-:W-:-:S02]  /*1070*/  LEA R6, R6, R3, 0x5 ;  /* 0x0000000306067211 */ /* 0x000fc400078e28ff */
[----:B------:R-:W-:Y:S01]  /*1080*/  LEA R8, R8, R3, 0x5 ;  /* 0x0000000308087211 */ /* 0x000fe200078e28ff */
[--C-:B------:R-:W-:Y:S01]  /*1090*/  IMAD R18, R16, 0xac, R3.reuse ;  /* 0x000000ac10127824 */ /* 0x100fe200078e0203 */
[----:B------:R-:W-:Y:S01]  /*10a0*/  @!P2 IADD3 R9, -R9, RZ, RZ ;  /* 0x000000ff0909a210 */ /* 0x000fe20007ffe1ff */
[--C-:B------:R-:W-:Y:S01]  /*10b0*/  IMAD R29, R26, 0xac, R3.reuse ;  /* 0x000000ac1a1d7824 */ /* 0x100fe200078e0203 */
[C---:B------:R-:W-:Y:S01]  /*10c0*/  LOP3.LUT R10, R7.reuse, 0x50, RZ, 0xfc, !PT ;  /* 0x00000050070a7812 */ /* 0x040fe200078efcff */
[--C-:B------:R-:W-:Y:S01]  /*10d0*/  IMAD R33, R30, 0xac, R3.reuse ;  /* 0x000000ac1e217824 */ /* 0x100fe200078e0203 */
[----:B------:R-:W-:Y:S01]  /*10e0*/  LOP3.LUT R12, R7, 0x60, RZ, 0xfc, !PT ;  /* 0x00000060070c7812 */ /* 0x000fe200078efcff */
[----:B------:R-:W-:Y:S01]  /*10f0*/  IMAD.WIDE R22, R23, R19, c[0x0][0x170] ;  /* 0x00005c0017167625 */ /* 0x000fe200078e0213 */
[----:B------:R-:W-:Y:S02]  /*1100*/  @!P1 IADD3 R11, -R11, RZ, RZ ;  /* 0x000000ff0b0b9210 */ /* 0x000fe40007ffe1ff */
[----:B------:R-:W-:Y:S01]  /*1110*/  SHF.L.U32 R237, R6, 0x2, RZ ;  /* 0x0000000206ed7819 */ /* 0x000fe200000006ff */
[--C-:B------:R-:W-:Y:S01]  /*1120*/  IMAD R6, R38, 0xac, R3.reuse ;  /* 0x000000ac26067824 */ /* 0x100fe200078e0203 */
[----:B------:R-:W-:Y:S01]  /*1130*/  SHF.L.U32 R236, R8, 0x2, RZ ;  /* 0x0000000208ec7819 */ /* 0x000fe200000006ff */
[----:B------:R-:W-:Y:S01]  /*1140*/  IMAD R8, R40, 0xac, R3 ;  /* 0x000000ac28087824 */ /* 0x000fe200078e0203 */
[----:B------:R-:W-:Y:S01]  /*1150*/  SEL R44, R2, R9, !P5 ;  /* 0x00000009022c7207 */ /* 0x000fe20006800000 */
[----:B------:R-:W-:Y:S01]  /*1160*/  IMAD.WIDE R24, R25, R19, c[0x0][0x170] ;  /* 0x00005c0019187625 */ /* 0x000fe200078e0213 */
[-C--:B------:R-:W-:Y:S01]  /*1170*/  LEA R10, R10, R3.reuse, 0x5 ;  /* 0x000000030a0a7211 */ /* 0x080fe200078e28ff */
[----:B------:R-:W-:Y:S01]  /*1180*/  CS2R R40, SRZ ;  /* 0x0000000000287805 */ /* 0x000fe2000001ff00 */
[----:B------:R-:W-:Y:S01]  /*1190*/  LEA R12, R12, R3, 0x5 ;  /* 0x000000030c0c7211 */ /* 0x000fe200078e28ff */
[----:B------:R-:W-:Y:S01]  /*11a0*/  IMAD.WIDE R8, R8, R19, c[0x0][0x168] ;  /* 0x00005a0008087625 */ /* 0x000fe200078e0213 */
[----:B------:R-:W-:Y:S01]  /*11b0*/  LOP3.LUT R14, R7, 0x70, RZ, 0xfc, !PT ;  /* 0x00000070070e7812 */ /* 0x000fe200078efcff */
[----:B------:R-:W-:Y:S01]  /*11c0*/  CS2R R38, SRZ ;  /* 0x0000000000267805 */ /* 0x000fe2000001ff00 */
[----:B------:R-:W-:Y:S01]  /*11d0*/  SEL R48, R2, R11, !P5 ;  /* 0x0000000b02307207 */ /* 0x000fe20006800000 */
[----:B------:R-:W-:Y:S01]  /*11e0*/  IMAD.WIDE R26, R27, R19, c[0x0][0x170] ;  /* 0x00005c001b1a7625 */ /* 0x000fe200078e0213 */
[----:B------:R-:W-:-:S02]  /*11f0*/  LOP3.LUT R2, R7, 0x10, RZ, 0xfc, !PT ;  /* 0x0000001007027812 */ /* 0x000fc400078efcff */
[----:B------:R-:W-:Y:S01]  /*1200*/  LEA R240, R7, R3, 0x5 ;  /* 0x0000000307f07211 */ /* 0x000fe200078e28ff */
[-C--:B------:R-:W-:Y:S01]  /*1210*/  IMAD.WIDE R6, R6, R19.reuse, c[0x0][0x168] ;  /* 0x00005a0006067625 */ /* 0x080fe200078e0213 */
[----:B------:R-:W-:Y:S02]  /*1220*/  LOP3.LUT R13, R13, 0xffffff80, RZ, 0xc0, !PT ;  /* 0xffffff800d0d7812 */ /* 0x000fe400078ec0ff */
[----:B------:R-:W-:Y:S01]  /*1230*/  SHF.L.U32 R235, R10, 0x2, RZ ;  /* 0x000000020aeb7819 */ /* 0x000fe200000006ff */
[--C-:B------:R-:W-:Y:S01]  /*1240*/  IMAD R10, R42, 0xac, R3.reuse ;  /* 0x000000ac2a0a7824 */ /* 0x100fe200078e0203 */
[----:B------:R-:W-:Y:S01]  /*1250*/  SHF.L.U32 R234, R12, 0x2, RZ ;  /* 0x000000020cea7819 */ /* 0x000fe200000006ff */
[--C-:B------:R-:W-:Y:S01]  /*1260*/  IMAD R12, R44, 0xac, R3.reuse ;  /* 0x000000ac2c0c7824 */ /* 0x100fe200078e0203 */
[----:B------:R-:W-:Y:S01]  /*1270*/  IADD3 R242, P1, R4, 0x100, RZ ;  /* 0x0000010004f27810 */ /* 0x000fe20007f3e0ff */
[----:B------:R-:W-:Y:S01]  /*1280*/  IMAD.WIDE R10, R10, R19, c[0x0][0x168] ;  /* 0x00005a000a0a7625 */ /* 0x000fe200078e0213 */
[----:B------:R-:W-:Y:S01]  /*1290*/  LEA R14, R14, R3, 0x5 ;  /* 0x000000030e0e7211 */ /* 0x000fe200078e28ff */
[----:B------:R-:W-:Y:S01]  /*12a0*/  CS2R R44, SRZ ;  /* 0x00000000002c7805 */ /* 0x000fe2000001ff00 */
[----:B------:R-:W-:Y:S01]  /*12b0*/  IADD3 R28, R28, -R13, RZ ;  /* 0x8000000d1c1c7210 */ /* 0x000fe20007ffe0ff */
[----:B------:R-:W-:Y:S01]  /*12c0*/  IMAD.WIDE R12, R12, R19, c[0x0][0x168] ;  /* 0x00005a000c0c7625 */ /* 0x000fe200078e0213 */
[----:B------:R-:W-:Y:S01]  /*12d0*/  IADD3.X R241, RZ, R5, RZ, P1, !PT ;  /* 0x00000005fff17210 */ /* 0x000fe20000ffe4ff */
[----:B------:R-:W-:Y:S01]  /*12e0*/  CS2R R42, SRZ ;  /* 0x00000000002a7805 */ /* 0x000fe2000001ff00 */
[----:B------:R-:W-:Y:S01]  /*12f0*/  SHF.L.U32 R233, R14, 0x2, RZ ;  /* 0x000000020ee97819 */ /* 0x000fe200000006ff */
[--C-:B------:R-:W-:Y:S01]  /*1300*/  IMAD R14, R46, 0xac, R3.reuse ;  /* 0x000000ac2e0e7824 */ /* 0x100fe200078e0203 */
[----:B------:R-:W-:Y:S01]  /*1310*/  IADD3 R244, P0, R6, 0x100, RZ ;  /* 0x0000010006f47810 */ /* 0x000fe20007f1e0ff */
[--C-:B------:R-:W-:Y:S01]  /*1320*/  IMAD R17, R48, 0xac, R3.reuse ;  /* 0x000000ac30117824 */ /* 0x100fe200078e0203 */
[----:B------:R-:W-:Y:S01]  /*1330*/  IADD3 R246, P1, R8, 0x100, RZ ;  /* 0x0000010008f67810 */ /* 0x000fe20007f3e0ff */
[----:B------:R-:W-:Y:S01]  /*1340*/  IMAD R31, R28, 0xac, R3 ;  /* 0x000000ac1c1f7824 */ /* 0x000fe200078e0203 */
[----:B------:R-:W-:Y:S01]  /*1350*/  IADD3.X R243, RZ, R7, RZ, P0, !PT ;  /* 0x00000007fff37210 */ /* 0x000fe200007fe4ff */
[----:B------:R-:W-:Y:S01]  /*1360*/  IMAD.WIDE R14, R14, R19, c[0x0][0x168] ;  /* 0x00005a000e0e7625 */ /* 0x000fe200078e0213 */
[----:B------:R-:W-:Y:S01]  /*1370*/  IADD3.X R245, RZ, R9, RZ, P1, !PT ;  /* 0x00000009fff57210 */ /* 0x000fe20000ffe4ff */
[----:B------:R-:W-:Y:S01]  /*1380*/  CS2R R46, SRZ ;  /* 0x00000000002e7805 */ /* 0x000fe2000001ff00 */
[----:B------:R-:W-:Y:S01]  /*1390*/  IADD3 R248, P0, R10, 0x100, RZ ;  /* 0x000001000af87810 */ /* 0x000fe20007f1e0ff */
[----:B------:R-:W-:Y:S01]  /*13a0*/  IMAD.WIDE R16, R17, R19, c[0x0][0x168] ;  /* 0x00005a0011107625 */ /* 0x000fe200078e0213 */
[----:B------:R-:W-:Y:S01]  /*13b0*/  IADD3 R250, P1, R12, 0x100, RZ ;  /* 0x000001000cfa7810 */ /* 0x000fe20007f3e0ff */
[----:B------:R-:W-:Y:S01]  /*13c0*/  CS2R R48, SRZ ;  /* 0x0000000000307805 */ /* 0x000fe2000001ff00 */
[----:B------:R-:W-:Y:S01]  /*13d0*/  IADD3.X R247, RZ, R11, RZ, P0, !PT ;  /* 0x0000000bfff77210 */ /* 0x000fe200007fe4ff */
[----:B------:R-:W-:Y:S01]  /*13e0*/  IMAD.WIDE R28, R29, R19, c[0x0][0x170] ;  /* 0x00005c001d1c7625 */ /* 0x000fe200078e0213 */
[----:B------:R-:W-:-:S02]  /*13f0*/  IADD3.X R249, RZ, R13, RZ, P1, !PT ;  /* 0x0000000dfff97210 */ /* 0x000fc40000ffe4ff */
[----:B------:R-:W-:Y:S01]  /*1400*/  LEA R2, R2, R3, 0x5 ;  /* 0x0000000302027211 */ /* 0x000fe200078e28ff */
[-C--:B------:R-:W-:Y:S01]  /*1410*/  IMAD.WIDE R30, R31, R19.reuse, c[0x0][0x170] ;  /* 0x00005c001f1e7625 */ /* 0x080fe200078e0213 */
[----:B------:R-:W-:Y:S02]  /*1420*/  IADD3 R252, P0, R14, 0x100, RZ ;  /* 0x000001000efc7810 */ /* 0x000fe40007f1e0ff */
[----:B------:R-:W-:Y:S01]  /*1430*/  IADD3 R0, P1, R16, 0x100, RZ ;  /* 0x0000010010007810 */ /* 0x000fe20007f3e0ff */
[----:B------:R-:W-:Y:S01]  /*1440*/  IMAD.WIDE R32, R33, R19, c[0x0][0x170] ;  /* 0x00005c0021207625 */ /* 0x000fe200078e0213 */
[----:B------:R-:W-:Y:S02]  /*1450*/  SHF.L.U32 R239, R2, 0x2, RZ ;  /* 0x0000000202ef7819 */ /* 0x000fe400000006ff */
[----:B------:R-:W-:Y:S01]  /*1460*/  IADD3.X R251, RZ, R15, RZ, P0, !PT ;  /* 0x0000000ffffb7210 */ /* 0x000fe200007fe4ff */
[-C--:B------:R-:W-:Y:S01]  /*1470*/  IMAD.WIDE R34, R34, R19.reuse, c[0x0][0x170] ;  /* 0x00005c0022227625 */ /* 0x080fe200078e0213 */
[----:B------:R-:W-:Y:S01]  /*1480*/  SHF.L.U32 R240, R240, 0x2, RZ ;  /* 0x00000002f0f07819 */ /* 0x000fe200000006ff */
[----:B------:R1:W-:Y:S01]  /*1490*/  STL [R1+0x4], R0 ;  /* 0x0000040001007387 */ /* 0x0003e20000100800 */
[----:B------:R-:W-:Y:S01]  /*14a0*/  IADD3 R3, -R3, 0x6c, RZ ;  /* 0x0000006c03037810 */ /* 0x000fe20007ffe1ff */
[----:B------:R-:W-:-:S02]  /*14b0*/  IMAD.WIDE R18, R18, R19, c[0x0][0x168] ;  /* 0x00005a0012127625 */ /* 0x000fc400078e0213 */
[----:B------:R2:W-:Y:S03]  /*14c0*/  LDGSTS.E.BYPASS.128 [R240], [R4.64] ;  /* 0x0000000004f07fae */ /* 0x0005e6000b901c48 */
[----:B------:R-:W-:Y:S01]  /*14d0*/  IADD3 R2, P0, R18, 0x100, RZ ;  /* 0x0000010012027810 */ /* 0x000fe20007f1e0ff */
[----:B------:R2:W-:Y:S01]  /*14e0*/  LDGSTS.E.BYPASS.128 [R239], [R6.64] ;  /* 0x0000000006ef7fae */ /* 0x0005e2000b901c48 */
[----:B-1----:R-:W-:-:S03]  /*14f0*/  IADD3.X R0, RZ, R17, RZ, P1, !PT ;  /* 0x00000011ff007210 */ /* 0x002fc60000ffe4ff */
[----:B------:R1:W-:Y:S04]  /*1500*/  STL [R1+0xc], R2 ;  /* 0x00000c0201007387 */ /* 0x0003e80000100800 */
[----:B------:R3:W-:Y:S04]  /*1510*/  STL [R1], R0 ;  /* 0x0000000001007387 */ /* 0x0007e80000100800 */
[----:B------:R2:W-:Y:S01]  /*1520*/  LDGSTS.E.BYPASS.128 [R238], [R8.64] ;  /* 0x0000000008ee7fae */ /* 0x0005e2000b901c48 */
[----:B-1----:R-:W-:-:S03]  /*1530*/  IADD3 R2, P1, R20, 0x100, RZ ;  /* 0x0000010014027810 */ /* 0x002fc60007f3e0ff */
[----:B------:R2:W-:Y:S01]  /*1540*/  LDGSTS.E.BYPASS.128 [R237], [R10.64] ;  /* 0x000000000aed7fae */ /* 0x0005e2000b901c48 */
[----:B---3--:R-:W-:-:S03]  /*1550*/  IADD3.X R0, RZ, R19, RZ, P0, !PT ;  /* 0x00000013ff007210 */ /* 0x008fc600007fe4ff */
[----:B------:R1:W-:Y:S04]  /*1560*/  LDGSTS.E.BYPASS.128 [R236], [R12.64] ;  /* 0x000000000cec7fae */ /* 0x0003e8000b901c48 */
[----:B------:R3:W-:Y:S04]  /*1570*/  LDGSTS.E.BYPASS.128 [R235], [R14.64] ;  /* 0x000000000eeb7fae */ /* 0x0007e8000b901c48 */
[----:B------:R2:W-:Y:S04]  /*1580*/  LDGSTS.E.BYPASS.128 [R234], [R16.64] ;  /* 0x0000000010ea7fae */ /* 0x0005e8000b901c48 */
[----:B------:R4:W-:Y:S04]  /*1590*/  STL [R1+0x14], R2 ;  /* 0x0000140201007387 */ /* 0x0009e80000100800 */
[----:B------:R2:W-:Y:S04]  /*15a0*/  LDGSTS.E.BYPASS.128 [R233], [R18.64] ;  /* 0x0000000012e97fae */ /* 0x0005e8000b901c48 */
[----:B------:R5:W-:Y:S01]  /*15b0*/  STL [R1+0x8], R0 ;  /* 0x0000080001007387 */ /* 0x000be20000100800 */
[----:B----4-:R-:W-:-:S03]  /*15c0*/  IADD3 R2, P0, R22, 0x100, RZ ;  /* 0x0000010016027810 */ /* 0x010fc60007f1e0ff */
[----:B------:R-:W0:Y:S04]  /*15d0*/  LDGDEPBAR ;  /* 0x00000000000079af */ /* 0x000e280000000000 */
[----:B------:R4:W-:Y:S01]  /*15e0*/  LDGSTS.E.BYPASS.128 [R240+0x8000], [R20.64] ;  /* 0x0800000014f07fae */ /* 0x0009e2000b901c48 */
[----:B-----5:R-:W-:-:S03]  /*15f0*/  IADD3.X R0, RZ, R21, RZ, P1, !PT ;  /* 0x00000015ff007210 */ /* 0x020fc60000ffe4ff */
[----:B------:R5:W-:Y:S04]  /*1600*/  LDGSTS.E.BYPASS.128 [R239+0x8000], [R22.64] ;  /* 0x0800000016ef7fae */ /* 0x000be8000b901c48 */
[----:B------:R2:W-:Y:S04]  /*1610*/  LDGSTS.E.BYPASS.128 [R238+0x8000], [R24.64] ;  /* 0x0800000018ee7fae */ /* 0x0005e8000b901c48 */
[----:B------:R2:W-:Y:S04]  /*1620*/  LDGSTS.E.BYPASS.128 [R237+0x8000], [R26.64] ;  /* 0x080000001aed7fae */ /* 0x0005e8000b901c48 */
[----:B------:R1:W-:Y:S04]  /*1630*/  STL [R1+0x1c], R2 ;  /* 0x00001c0201007387 */ /* 0x0003e80000100800 */
[----:B------:R2:W-:Y:S04]  /*1640*/  LDGSTS.E.BYPASS.128 [R236+0x8000], [R28.64] ;  /* 0x080000001cec7fae */ /* 0x0005e8000b901c48 */
[----:B------:R2:W-:Y:S01]  /*1650*/  STL [R1+0x10], R0 ;  /* 0x0000100001007387 */ /* 0x0005e20000100800 */
[----:B-1----:R-:W-:-:S03]  /*1660*/  IADD3 R2, P1, R24, 0x100, RZ ;  /* 0x0000010018027810 */ /* 0x002fc60007f3e0ff */
[----:B------:R1:W-:Y:S04]  /*1670*/  LDGSTS.E.BYPASS.128 [R235+0x8000], [R30.64] ;  /* 0x080000001eeb7fae */ /* 0x0003e8000b901c48 */
[----:B------:R1:W-:Y:S01]  /*1680*/  LDGSTS.E.BYPASS.128 [R234+0x8000], [R32.64] ;  /* 0x0800000020ea7fae */ /* 0x0003e2000b901c48 */
[----:B--2---:R-:W-:-:S03]  /*1690*/  IADD3.X R0, RZ, R23, RZ, P0, !PT ;  /* 0x00000017ff007210 */ /* 0x004fc600007fe4ff */
[----:B------:R2:W-:Y:S04]  /*16a0*/  LDGSTS.E.BYPASS.128 [R233+0x8000], [R34.64] ;  /* 0x0800000022e97fae */ /* 0x0005e8000b901c48 */
[----:B------:R-:W0:Y:S04]  /*16b0*/  LDGDEPBAR ;  /* 0x00000000000079af */ /* 0x000e280000000000 */
[----:B------:R-:W-:Y:S06]  /*16c0*/  BAR.SYNC 0x0 ;  /* 0x0000000000007b1d */ /* 0x000fec0000000000 */
[----:B------:R1:W-:Y:S04]  /*16d0*/  STL [R1+0x24], R2 ;  /* 0x0000240201007387 */ /* 0x0003e80000100800 */
[----:B------:R-:W-:Y:S01]  /*16e0*/  @!PT LDS RZ, [RZ] ;  /* 0x00000000fffff984 */ /* 0x000fe20000000800 */
[----:B------:R-:W-:Y:S01]  /*16f0*/  @!PT LDS RZ, [RZ] ;  /* 0x00000000fffff984 */ /* 0x000fe20000000800 */
[----:B------:R-:W-:Y:S01]  /*1700*/  @!PT LDS RZ, [RZ] ;  /* 0x00000000fffff984 */ /* 0x000fe20000000800 */
[----:B------:R2:W-:Y:S04]  /*1710*/  LDGSTS.E.BYPASS.128 [R240+0x4000], [R4.64+0x80] ;  /* 0x0400008004f07fae */ /* 0x0005e8000b901c48 */
[----:B------:R2:W-:Y:S01]  /*1720*/  STL [R1+0x18], R0 ;  /* 0x0000180001007387 */ /* 0x0005e20000100800 */
[----:B-1----:R-:W-:-:S03]  /*1730*/  IADD3 R2, P0, R26, 0x100, RZ ;  /* 0x000001001a027810 */ /* 0x002fc60007f1e0ff */
[----:B------:R1:W-:Y:S04]  /*1740*/  LDGSTS.E.BYPASS.128 [R239+0x4000], [R6.64+0x80] ;  /* 0x0400008006ef7fae */ /* 0x0003e8000b901c48 */
[----:B------:R1:W-:Y:S01]  /*1750*/  LDGSTS.E.BYPASS.128 [R238+0x4000], [R8.64+0x80] ;  /* 0x0400008008ee7fae */ /* 0x0003e2000b901c48 */
[----:B--2---:R-:W-:-:S03]  /*1760*/  IADD3.X R0, RZ, R25, RZ, P1, !PT ;  /* 0x00000019ff007210 */ /* 0x004fc60000ffe4ff */
[----:B------:R1:W-:Y:S04]  /*1770*/  LDGSTS.E.BYPASS.128 [R237+0x4000], [R10.64+0x80] ;  /* 0x040000800aed7fae */ /* 0x0003e8000b901c48 */
[----:B------:R2:W-:Y:S04]  /*1780*/  LDGSTS.E.BYPASS.128 [R236+0x4000], [R12.64+0x80] ;  /* 0x040000800cec7fae */ /* 0x0005e8000b901c48 */
[----:B------:R3:W-:Y:S04]  /*1790*/  LDGSTS.E.BYPASS.128 [R235+0x4000], [R14.64+0x80] ;  /* 0x040000800eeb7fae */ /* 0x0007e8000b901c48 */
[----:B------:R1:W-:Y:S04]  /*17a0*/  STL [R1+0x2c], R2 ;  /* 0x00002c0201007387 */ /* 0x0003e80000100800 */
[----:B------:R4:W-:Y:S01]  /*17b0*/  LDGSTS.E.BYPASS.128 [R234+0x4000], [R16.64+0x80] ;  /* 0x0400008010ea7fae */ /* 0x0009e2000b901c48 */
[----:B--2---:R-:W-:-:S03]  /*17c0*/  CS2R R12, SRZ ;  /* 0x00000000000c7805 */ /* 0x004fc6000001ff00 */
[----:B------:R2:W-:Y:S01]  /*17d0*/  STL [R1+0x20], R0 ;  /* 0x0000200001007387 */ /* 0x0005e20000100800 */
[----:B---3--:R-:W-:Y:S01]  /*17e0*/  CS2R R14, SRZ ;  /* 0x00000000000e7805 */ /* 0x008fe2000001ff00 */
[----:B-1----:R-:W-:Y:S02]  /*17f0*/  IADD3 R2, P1, R28, 0x100, RZ ;  /* 0x000001001c027810 */ /* 0x002fe40007f3e0ff */
[----:B------:R1:W-:Y:S04]  /*1800*/  LDGSTS.E.BYPASS.128 [R233+0x4000], [R18.64+0x80] ;  /* 0x0400008012e97fae */ /* 0x0003e8000b901c48 */
[----:B------:R-:W0:Y:S01]  /*1810*/  LDGDEPBAR ;  /* 0x00000000000079af */ /* 0x000e220000000000 */
[----:B--2---:R-:W-:-:S03]  /*1820*/  IADD3.X R0, RZ, R27, RZ, P0, !PT ;  /* 0x0000001bff007210 */ /* 0x004fc600007fe4ff */
[----:B------:R4:W-:Y:S04]  /*1830*/  LDGSTS.E.BYPASS.128 [R240+0xc000], [R20.64+0x80] ;  /* 0x0c00008014f07fae */ /* 0x0009e8000b901c48 */
[----:B------:R5:W-:Y:S04]  /*1840*/  LDGSTS.E.BYPASS.128 [R239+0xc000], [R22.64+0x80] ;  /* 0x0c00008016ef7fae */ /* 0x000be8000b901c48 */
[----:B------:R1:W-:Y:S04]  /*1850*/  LDGSTS.E.BYPASS.128 [R238+0xc000], [R24.64+0x80] ;  /* 0x0c00008018ee7fae */ /* 0x0003e8000b901c48 */
[----:B------:R2:W-:Y:S01]  /*1860*/  STL [R1+0x34], R2 ;  /* 0x0000340201007387 */ /* 0x0005e20000100800 */
[----:B----4-:R-:W-:-:S03]  /*1870*/  CS2R R20, SRZ ;  /* 0x0000000000147805 */ /* 0x010fc6000001ff00 */
[----:B------:R1:W-:Y:S01]  /*1880*/  LDGSTS.E.BYPASS.128 [R237+0xc000], [R26.64+0x80] ;  /* 0x0c0000801aed7fae */ /* 0x0003e2000b901c48 */
[----:B-----5:R-:W-:-:S03]  /*1890*/  CS2R R22, SRZ ;  /* 0x0000000000167805 */ /* 0x020fc6000001ff00 */
[----:B------:R3:W-:Y:S01]  /*18a0*/  STL [R1+0x28], R0 ;  /* 0x0000280001007387 */ /* 0x0007e20000100800 */
[----:B--2---:R-:W-:-:S03]  /*18b0*/  IADD3 R2, P0, R30, 0x100, RZ ;  /* 0x000001001e027810 */ /* 0x004fc60007f1e0ff */
[----:B------:R2:W-:Y:S04]  /*18c0*/  LDGSTS.E.BYPASS.128 [R236+0xc000], [R28.64+0x80] ;  /* 0x0c0000801cec7fae */ /* 0x0005e8000b901c48 */
[----:B------:R4:W-:Y:S01]  /*18d0*/  LDGSTS.E.BYPASS.128 [R235+0xc000], [R30.64+0x80] ;  /* 0x0c0000801eeb7fae */ /* 0x0009e2000b901c48 */
[----:B---3--:R-:W-:-:S03]  /*18e0*/  IADD3.X R0, RZ, R29, RZ, P1, !PT ;  /* 0x0000001dff007210 */ /* 0x008fc60000ffe4ff */
[----:B------:R3:W-:Y:S04]  /*18f0*/  LDGSTS.E.BYPASS.128 [R234+0xc000], [R32.64+0x80] ;  /* 0x0c00008020ea7fae */ /* 0x0007e8000b901c48 */
[----:B------:R5:W-:Y:S01]  /*1900*/  LDGSTS.E.BYPASS.128 [R233+0xc000], [R34.64+0x80] ;  /* 0x0c00008022e97fae */ /* 0x000be2000b901c48 */
[----:B--2---:R-:W-:Y:S01]  /*1910*/  CS2R R28, SRZ ;  /* 0x00000000001c7805 */ /* 0x004fe2000001ff00 */
[----:B------:R-:W-:Y:S02]  /*1920*/  UMOV UR8, 0x8000 ;  /* 0x0000800000087882 */ /* 0x000fe40000000000 */
[----:B------:R2:W-:Y:S04]  /*1930*/  STL [R1+0x3c], R2 ;  /* 0x00003c0201007387 */ /* 0x0005e80000100800 */
[----:B------:R-:W0:Y:S04]  /*1940*/  LDGDEPBAR ;  /* 0x00000000000079af */ /* 0x000e280000000000 */
[----:B------:R1:W-:Y:S01]  /*1950*/  STL [R1+0x30], R0 ;  /* 0x0000300001007387 */ /* 0x0003e20000100800 */
[----:B--2---:R-:W-:-:S05]  /*1960*/  IADD3 R2, P1, R32, 0x100, RZ ;  /* 0x0000010020027810 */ /* 0x004fca0007f3e0ff */
[----:B------:R2:W-:Y:S01]  /*1970*/  STL [R1+0x44], R2 ;  /* 0x0000440201007387 */ /* 0x0005e20000100800 */
[----:B-1----:R-:W-:Y:S02]  /*1980*/  IADD3.X R0, RZ, R31, RZ, P0, !PT ;  /* 0x0000001fff007210 */ /* 0x002fe400007fe4ff */
[----:B----4-:R-:W-:-:S03]  /*1990*/  CS2R R30, SRZ ;  /* 0x00000000001e7805 */ /* 0x010fc6000001ff00 */
[----:B------:R1:W-:Y:S01]  /*19a0*/  STL [R1+0x38], R0 ;  /* 0x0000380001007387 */ /* 0x0003e20000100800 */
[----:B--2---:R-:W-:Y:S01]  /*19b0*/  IADD3 R2, P0, R34, 0x100, RZ ;  /* 0x0000010022027810 */ /* 0x004fe20007f1e0ff */
[----:B------:R-:W-:-:S04]  /*19c0*/  DEPBAR.LE SB0, 0x2 ;  /* 0x000080800000791a */ /* 0x000fc80000000000 */
[----:B------:R2:W-:Y:S01]  /*19d0*/  STL [R1+0x4c], R2 ;  /* 0x00004c0201007387 */ /* 0x0005e20000100800 */
[----:B-1----:R-:W-:Y:S02]  /*19e0*/  IADD3.X R0, RZ, R33, RZ, P1, !PT ;  /* 0x00000021ff007210 */ /* 0x002fe40000ffe4ff */
[----:B---3--:R-:W-:-:S03]  /*19f0*/  CS2R R32, SRZ ;  /* 0x0000000000207805 */ /* 0x008fc6000001ff00 */
[----:B------:R1:W-:Y:S01]  /*1a00*/  STL [R1+0x40], R0 ;  /* 0x0000400001007387 */ /* 0x0003e20000100800 */
[----:B--2---:R-:W-:Y:S02]  /*1a10*/  MOV R2, 0x1 ;  /* 0x0000000100027802 */ /* 0x004fe40000000f00 */
[----:B-1----:R-:W-:Y:S02]  /*1a20*/  IADD3.X R0, RZ, R35, RZ, P0, !PT ;  /* 0x00000023ff007210 */ /* 0x002fe400007fe4ff */
[----:B-----5:R-:W-:-:S03]  /*1a30*/  CS2R R34, SRZ ;  /* 0x0000000000227805 */ /* 0x020fc6000001ff00 */
[----:B------:R1:W-:Y:S02]  /*1a40*/  STL [R1+0x48], R0 ;  /* 0x0000480001007387 */ /* 0x0003e40000100800 */
[----:B-1----:R-:W-:-:S05]  /*1a50*/  IMNMX.U32 R0, R3, 0x6c, PT ;  /* 0x0000006c03007817 */ /* 0x002fca0003800000 */
[----:B------:R-:W-:Y:S04]  /*1a60*/  STL [R1+0x50], R0 ;  /* 0x0000500001007387 */ /* 0x000fe80000100800 */
[----:B------:R-:W-:Y:S06]  /*1a70*/  BAR.SYNC 0x0 ;  /* 0x0000000000007b1d */ /* 0x000fec0000000000 */
.L_x_1:
[----:B------:R-:W1:Y:S04]  /*1a80*/  S2R R3, SR_TID.X ;  /* 0x0000000000037919 */ /* 0x000e680000002100 */
[----:B------:R-:W2:Y:S01]  /*1a90*/  S2R R0, SR_TID.X ;  /* 0x0000000000007919 */ /* 0x000ea20000002100 */
[----:B-1----:R-:W-:-:S04]  /*1aa0*/  SHF.L.U32 R3, R3, 0x2, RZ ;  /* 0x0000000203037819 */ /* 0x002fc800000006ff */
[----:B------:R-:W-:Y:S02]  /*1ab0*/  LOP3.LUT R3, R3, 0x7c, RZ, 0xc0, !PT ;  /* 0x0000007c03037812 */ /* 0x000fe400078ec0ff */
[----:B--2---:R-:W-:Y:S02]  /*1ac0*/  SHF.L.U32 R0, R0, 0x2, RZ ;  /* 0x0000000200007819 */ /* 0x004fe400000006ff */
[----:B------:R-:W-:Y:S02]  /*1ad0*/  LEA R9, R3, UR8, 0x7 ;  /* 0x0000000803097c11 */ /* 0x000fe4000f8e38ff */
[----:B------:R-:W-:-:S03]  /*1ae0*/  LOP3.LUT R0, R0, 0x780, RZ, 0xc0, !PT ;  /* 0x0000078000007812 */ /* 0x000fc600078ec0ff */
[----:B------:R-:W-:Y:S04]  /*1af0*/  LDS.128 R160, [R9+0x80] ;  /* 0x0000800009a07984 */ /* 0x000fe80000000c00 */
[----:B------:R-:W1:Y:S04]  /*1b00*/  LDS.128 R4, [R0.X4+UR5] ;  /* 0x0000000500047984 */ /* 0x000e680008004c00 */
[----:B------:R-:W2:Y:S04]  /*1b10*/  LDS.128 R156, [R9+0x180] ;  /* 0x00018000099c7984 */ /* 0x000ea80000000c00 */
[----:B------:R-:W3:Y:S04]  /*1b20*/  LDS.128 R152, [R9] ;  /* 0x0000000009987984 */ /* 0x000ee80000000c00 */
[----:B------:R-:W4:Y:S04]  /*1b30*/  LDS.128 R68, [R9+0x100] ;  /* 0x0001000009447984 */ /* 0x000f280000000c00 */
[----:B------:R-:W5:Y:S04]  /*1b40*/  LDS.128 R24, [R0.X4+UR5+0x80] ;  /* 0x0000800500187984 */ /* 0x000f680008004c00 */
[----:B------:R-:W5:Y:S01]  /*1b50*/  LDS.128 R16, [R0.X4+UR5+0x100] ;  /* 0x0001000500107984 */ /* 0x000f620008004c00 */
[C---:B-1----:R-:W-:Y:S01]  /*1b60*/  FFMA R8, R4.reuse, R160, R85 ;  /* 0x000000a004087223 */ /* 0x042fe20000000055 */
[----:B--2---:R-:W-:-:S03]  /*1b70*/  FFMA R10, R4, R156, R87 ;  /* 0x0000009c040a7223 */ /* 0x004fc60000000057 */
[C---:B------:R-:W-:Y:S01]  /*1b80*/  FFMA R11, R5.reuse, R161, R8 ;  /* 0x000000a1050b7223 */ /* 0x040fe20000000008 */
[C---:B---3--:R-:W-:Y:S01]  /*1b90*/  FFMA R84, R4.reuse, R152, R84 ;  /* 0x0000009804547223 */ /* 0x048fe20000000054 */
[C---:B------:R-:W-:Y:S01]  /*1ba0*/  FFMA R3, R5.reuse, R157, R10 ;  /* 0x0000009d05037223 */ /* 0x040fe2000000000a */
[----:B----4-:R-:W-:Y:S02]  /*1bb0*/  FFMA R4, R4, R68, R86 ;  /* 0x0000004404047223 */ /* 0x010fe40000000056 */
[C---:B------:R-:W-:Y:S01]  /*1bc0*/  FFMA R165, R5.reuse, R153, R84 ;  /* 0x0000009905a57223 */ /* 0x040fe20000000054 */
[C---:B------:R-:W-:Y:S01]  /*1bd0*/  FFMA R164, R6.reuse, R158, R3 ;  /* 0x0000009e06a47223 */ /* 0x040fe20000000003 */
[----:B------:R-:W1:Y:S01]  /*1be0*/  LDS.128 R84, [R0.X4+UR5+0x180] ;  /* 0x0001800500547984 */ /* 0x000e620008004c00 */
[----:B------:R-:W-:Y:S01]  /*1bf0*/  FFMA R5, R5, R69, R4 ;  /* 0x0000004505057223 */ /* 0x000fe20000000004 */
[C---:B------:R-:W-:Y:S01]  /*1c00*/  FFMA R4, R6.reuse, R162, R11 ;  /* 0x000000a206047223 */ /* 0x040fe2000000000b */
[----:B------:R-:W-:Y:S01]  /*1c10*/  FFMA R8, R6, R154, R165 ;  /* 0x0000009a06087223 */ /* 0x000fe200000000a5 */
[----:B-----5:R-:W-:Y:S01]  /*1c20*/  FFMA R34, R24, R68, R34 ;  /* 0x0000004418227223 */ /* 0x020fe20000000022 */
[----:B------:R-:W-:Y:S01]  /*1c30*/  FFMA R10, R6, R70, R5 ;  /* 0x00000046060a7223 */ /* 0x000fe20000000005 */
[C---:B------:R-:W-:Y:S01]  /*1c40*/  FFMA R5, R7.reuse, R163, R4 ;  /* 0x000000a307057223 */ /* 0x040fe20000000004 */
[C---:B------:R-:W-:Y:S01]  /*1c50*/  FFMA R4, R7.reuse, R155, R8 ;  /* 0x0000009b07047223 */ /* 0x040fe20000000008 */
[C---:B------:R-:W-:Y:S01]  /*1c60*/  FFMA R8, R24.reuse, R160, R33 ;  /* 0x000000a018087223 */ /* 0x040fe20000000021 */
[C---:B------:R-:W-:Y:S01]  /*1c70*/  FFMA R3, R7.reuse, R71, R10 ;  /* 0x0000004707037223 */ /* 0x040fe2000000000a */
[C---:B------:R-:W-:Y:S01]  /*1c80*/  FFMA R10, R24.reuse, R156, R35 ;  /* 0x0000009c180a7223 */ /* 0x040fe20000000023 */
[----:B------:R-:W-:Y:S01]  /*1c90*/  FFMA R24, R24, R152, R32 ;  /* 0x0000009818187223 */ /* 0x000fe20000000020 */
[----:B------:R-:W-:Y:S01]  /*1ca0*/  FFMA R6, R7, R159, R164 ;  /* 0x0000009f07067223 */ /* 0x000fe200000000a4 */
[C---:B------:R-:W-:Y:S01]  /*1cb0*/  FFMA R11, R25.reuse, R69, R34 ;  /* 0x00000045190b7223 */ /* 0x040fe20000000022 */
[C---:B------:R-:W-:Y:S01]  /*1cc0*/  FFMA R7, R25.reuse, R157, R10 ;  /* 0x0000009d19077223 */ /* 0x040fe2000000000a */
[C---:B------:R-:W-:Y:S01]  /*1cd0*/  FFMA R165, R25.reuse, R161, R8 ;  /* 0x000000a119a57223 */ /* 0x040fe20000000008 */
[----:B------:R-:W-:Y:S01]  /*1ce0*/  FFMA R25, R25, R153, R24 ;  /* 0x0000009919197223 */ /* 0x000fe20000000018 */
[----:B------:R-:W2:Y:S01]  /*1cf0*/  LDS.128 R32, [R0.X4+UR5+0x800] ;  /* 0x0008000500207984 */ /* 0x000ea20008004c00 */
[C---:B------:R-:W-:Y:S01]  /*1d00*/  FFMA R10, R26.reuse, R70, R11 ;  /* 0x000000461a0a7223 */ /* 0x040fe2000000000b */
[C---:B------:R-:W-:Y:S01]  /*1d10*/  FFMA R24, R26.reuse, R158, R7 ;  /* 0x0000009e1a187223 */ /* 0x040fe20000000007 */
[C---:B------:R-:W-:Y:S01]  /*1d20*/  FFMA R8, R26.reuse, R154, R25 ;  /* 0x0000009a1a087223 */ /* 0x040fe20000000019 */
[----:B------:R-:W-:Y:S01]  /*1d30*/  FFMA R26, R26, R162, R165 ;  /* 0x000000a21a1a7223 */ /* 0x000fe200000000a5 */
[C---:B------:R-:W-:Y:S01]  /*1d40*/  FFMA R11, R27.reuse, R71, R10 ;  /* 0x000000471b0b7223 */ /* 0x040fe2000000000a */
        /* <DEDUP_REMOVED lines=10> */
[----:B------:R-:W3:Y:S01]  /*1df0*/  LDS.128 R24, [R0.X4+UR5+0x880] ;  /* 0x0008800500187984 */ /* 0x000ee20008004c00 */
[----:B------:R-:W-:Y:S01]  /*1e00*/  FFMA R17, R17, R153, R12 ;  /* 0x0000009911117223 */ /* 0x000fe2000000000c */
[C---:B------:R-:W-:Y:S01]  /*1e10*/  FFMA R14, R18.reuse, R70, R15 ;  /* 0x00000046120e7223 */ /* 0x040fe2000000000f */
[C---:B------:R-:W-:Y:S01]  /*1e20*/  FFMA R164, R18.reuse, R158, R13 ;  /* 0x0000009e12a47223 */ /* 0x040fe2000000000d */
[C---:B------:R-:W-:Y:S01]  /*1e30*/  FFMA R12, R18.reuse, R162, R165 ;  /* 0x000000a2120c7223 */ /* 0x040fe200000000a5 */
[----:B------:R-:W-:Y:S01]  /*1e40*/  FFMA R16, R18, R154, R17 ;  /* 0x0000009a12107223 */ /* 0x000fe20000000011 */
[C---:B------:R-:W-:Y:S01]  /*1e50*/  FFMA R15, R19.reuse, R71, R14 ;  /* 0x00000047130f7223 */ /* 0x040fe2000000000e */
[C---:B-1----:R-:W-:Y:S01]  /*1e60*/  FFMA R82, R84.reuse, R68, R82 ;  /* 0x0000004454527223 */ /* 0x042fe20000000052 */
[C---:B------:R-:W-:Y:S01]  /*1e70*/  FFMA R18, R84.reuse, R156, R83 ;  /* 0x0000009c54127223 */ /* 0x040fe20000000053 */
[C---:B------:R-:W-:Y:S01]  /*1e80*/  FFMA R13, R19.reuse, R155, R16 ;  /* 0x0000009b130d7223 */ /* 0x040fe20000000010 */
[C---:B------:R-:W-:Y:S01]  /*1e90*/  FFMA R16, R84.reuse, R160, R81 ;  /* 0x000000a054107223 */ /* 0x040fe20000000051 */
[C---:B------:R-:W-:Y:S01]  /*1ea0*/  FFMA R14, R19.reuse, R159, R164 ;  /* 0x0000009f130e7223 */ /* 0x040fe200000000a4 */
[----:B------:R-:W-:Y:S01]  /*1eb0*/  FFMA R80, R84, R152, R80 ;  /* 0x0000009854507223 */ /* 0x000fe20000000050 */
[----:B------:R-:W-:Y:S01]  /*1ec0*/  FFMA R12, R19, R163, R12 ;  /* 0x000000a3130c7223 */ /* 0x000fe2000000000c */
[----:B------:R-:W1:Y:S01]  /*1ed0*/  LDS.128 R164, [R0.X4+UR5+0x900] ;  /* 0x0009000500a47984 */ /* 0x000e620008004c00 */
[C---:B------:R-:W-:Y:S01]  /*1ee0*/  FFMA R19, R85.reuse, R69, R82 ;  /* 0x0000004555137223 */ /* 0x040fe20000000052 */
[C---:B------:R-:W-:Y:S01]  /*1ef0*/  FFMA R17, R85.reuse, R157, R18 ;  /* 0x0000009d55117223 */ /* 0x040fe20000000012 */
[C---:B------:R-:W-:Y:S01]  /*1f00*/  FFMA R81, R85.reuse, R161, R16 ;  /* 0x000000a155517223 */ /* 0x040fe20000000010 */
[----:B------:R-:W-:Y:S01]  /*1f10*/  FFMA R85, R85, R153, R80 ;  /* 0x0000009955557223 */ /* 0x000fe20000000050 */
[C---:B------:R-:W-:Y:S01]  /*1f20*/  FFMA R18, R86.reuse, R70, R19 ;  /* 0x0000004656127223 */ /* 0x040fe20000000013 */
[C---:B------:R-:W-:Y:S01]  /*1f30*/  FFMA R82, R86.reuse, R158, R17 ;  /* 0x0000009e56527223 */ /* 0x040fe20000000011 */
[C---:B------:R-:W-:Y:S01]  /*1f40*/  FFMA R16, R86.reuse, R162, R81 ;  /* 0x000000a256107223 */ /* 0x040fe20000000051 */
[----:B------:R-:W-:Y:S01]  /*1f50*/  FFMA R80, R86, R154, R85 ;  /* 0x0000009a56507223 */ /* 0x000fe20000000055 */
[C---:B------:R-:W-:Y:S01]  /*1f60*/  FFMA R19, R87.reuse, R71, R18 ;  /* 0x0000004757137223 */ /* 0x040fe20000000012 */
[C---:B------:R-:W-:Y:S01]  /*1f70*/  FFMA R18, R87.reuse, R159, R82 ;  /* 0x0000009f57127223 */ /* 0x040fe20000000052 */
[C---:B--2---:R-:W-:Y:S01]  /*1f80*/  FFMA R82, R32.reuse, R68, R22 ;  /* 0x0000004420527223 */ /* 0x044fe20000000016 */
[C---:B------:R-:W-:Y:S01]  /*1f90*/  FFMA R17, R87.reuse, R155, R80 ;  /* 0x0000009b57117223 */ /* 0x040fe20000000050 */
[C---:B------:R-:W-:Y:S01]  /*1fa0*/  FFMA R80, R32.reuse, R156, R23 ;  /* 0x0000009c20507223 */ /* 0x040fe20000000017 */
[C---:B------:R-:W-:Y:S01]  /*1fb0*/  FFMA R22, R32.reuse, R160, R21 ;  /* 0x000000a020167223 */ /* 0x040fe20000000015 */
[----:B------:R-:W-:Y:S01]  /*1fc0*/  FFMA R20, R32, R152, R20 ;  /* 0x0000009820147223 */ /* 0x000fe20000000014 */
[----:B------:R-:W-:Y:S01]  /*1fd0*/  FFMA R16, R87, R163, R16 ;  /* 0x000000a357107223 */ /* 0x000fe20000000010 */
[C---:B------:R-:W-:Y:S01]  /*1fe0*/  FFMA R21, R33.reuse, R157, R80 ;  /* 0x0000009d21157223 */ /* 0x040fe20000000050 */
[----:B------:R-:W2:Y:S01]  /*1ff0*/  LDS.128 R84, [R0.X4+UR5+0x980] ;  /* 0x0009800500547984 */ /* 0x000ea20008004c00 */
[C---:B------:R-:W-:Y:S01]  /*2000*/  FFMA R23, R33.reuse, R69, R82 ;  /* 0x0000004521177223 */ /* 0x040fe20000000052 */
[C---:B------:R-:W-:Y:S01]  /*2010*/  FFMA R81, R33.reuse, R161, R22 ;  /* 0x000000a121517223 */ /* 0x040fe20000000016 */
[----:B------:R-:W-:Y:S01]  /*2020*/  FFMA R33, R33, R153, R20 ;  /* 0x0000009921217223 */ /* 0x000fe20000000014 */
[C---:B------:R-:W-:Y:S01]  /*2030*/  FFMA R80, R34.reuse, R158, R21 ;  /* 0x0000009e22507223 */ /* 0x040fe20000000015 */
[C---:B------:R-:W-:Y:S01]  /*2040*/  FFMA R22, R34.reuse, R70, R23 ;  /* 0x0000004622167223 */ /* 0x040fe20000000017 */
[C---:B------:R-:W-:Y:S01]  /*2050*/  FFMA R20, R34.reuse, R162, R81 ;  /* 0x000000a222147223 */ /* 0x040fe20000000051 */
[----:B------:R-:W-:Y:S01]  /*2060*/  FFMA R32, R34, R154, R33 ;  /* 0x0000009a22207223 */ /* 0x000fe20000000021 */
[C---:B---3--:R-:W-:Y:S01]  /*2070*/  FFMA R34, R24.reuse, R156, R39 ;  /* 0x0000009c18227223 */ /* 0x048fe20000000027 */
[C---:B------:R-:W-:Y:S01]  /*2080*/  FFMA R38, R24.reuse, R68, R38 ;  /* 0x0000004418267223 */ /* 0x040fe20000000026 */
[C---:B------:R-:W-:Y:S01]  /*2090*/  FFMA R23, R35.reuse, R71, R22 ;  /* 0x0000004723177223 */ /* 0x040fe20000000016 */
[C---:B------:R-:W-:Y:S01]  /*20a0*/  FFMA R21, R35.reuse, R155, R32 ;  /* 0x0000009b23157223 */ /* 0x040fe20000000020 */
[C---:B------:R-:W-:Y:S01]  /*20b0*/  FFMA R32, R24.reuse, R160, R37 ;  /* 0x000000a018207223 */ /* 0x040fe20000000025 */
[----:B------:R-:W-:Y:S01]  /*20c0*/  FFMA R24, R24, R152, R36 ;  /* 0x0000009818187223 */ /* 0x000fe20000000024 */
[C---:B------:R-:W-:Y:S01]  /*20d0*/  FFMA R22, R35.reuse, R159, R80 ;  /* 0x0000009f23167223 */ /* 0x040fe20000000050 */
[----:B------:R-:W-:Y:S01]  /*20e0*/  FFMA R20, R35, R163, R20 ;  /* 0x000000a323147223 */ /* 0x000fe20000000014 */
[----:B------:R-:W3:Y:S01]  /*20f0*/  LDS.128 R80, [R0.X4+UR5+0x1000] ;  /* 0x0010000500507984 */ /* 0x000ee20008004c00 */
        /* <DEDUP_REMOVED lines=10> */
[C---:B-1----:R-:W-:Y:S01]  /*21a0*/  FFMA R34, R164.reuse, R156, R43 ;  /* 0x0000009ca4227223 */ /* 0x042fe2000000002b */
[C---:B------:R-:W-:Y:S01]  /*21b0*/  FFMA R25, R27.reuse, R155, R32 ;  /* 0x0000009b1b197223 */ /* 0x040fe20000000020 */
[C---:B------:R-:W-:Y:S01]  /*21c0*/  FFMA R32, R164.reuse, R160, R41 ;  /* 0x000000a0a4207223 */ /* 0x040fe20000000029 */
[----:B------:R-:W-:Y:S01]  /*21d0*/  FFMA R24, R27, R163, R24 ;  /* 0x000000a31b187223 */ /* 0x000fe20000000018 */
[C---:B------:R-:W-:Y:S01]  /*21e0*/  FFMA R27, R165.reuse, R157, R34 ;  /* 0x0000009da51b7223 */ /* 0x040fe20000000022 */
[C---:B------:R-:W-:Y:S01]  /*21f0*/  FFMA R42, R164.reuse, R68, R42 ;  /* 0x00000044a42a7223 */ /* 0x040fe2000000002a */
[C---:B------:R-:W-:Y:S01]  /*2200*/  FFMA R39, R165.reuse, R161, R32 ;  /* 0x000000a1a5277223 */ /* 0x040fe20000000020 */
[----:B------:R-:W-:Y:S01]  /*2210*/  FFMA R40, R164, R152, R40 ;  /* 0x00000098a4287223 */ /* 0x000fe20000000028 */
[----:B------:R-:W1:Y:S01]  /*2220*/  LDS.128 R32, [R0.X4+UR5+0x1080] ;  /* 0x0010800500207984 */ /* 0x000e620008004c00 */
[----:B------:R-:W-:Y:S01]  /*2230*/  FFMA R36, R166, R158, R27 ;  /* 0x0000009ea6247223 */ /* 0x000fe2000000001b */
[C---:B------:R-:W-:Y:S01]  /*2240*/  FFMA R37, R165.reuse, R69, R42 ;  /* 0x00000045a5257223 */ /* 0x040fe2000000002a */
[----:B------:R-:W-:-:S02]  /*2250*/  FFMA R165, R165, R153, R40 ;  /* 0x00000099a5a57223 */ /* 0x000fc40000000028 */
[----:B------:R-:W-:Y:S01]  /*2260*/  FFMA R205, R167, R159, R36 ;  /* 0x0000009fa7cd7223 */ /* 0x000fe20000000024 */
[C---:B--2---:R-:W-:Y:S01]  /*2270*/  FFMA R38, R84.reuse, R156, R63 ;  /* 0x0000009c54267223 */ /* 0x044fe2000000003f */
        /* <DEDUP_REMOVED lines=10> */
[----:B------:R-:W2:Y:S01]  /*2320*/  LDS.128 R36, [R0.X4+UR5+0x1100] ;  /* 0x0011000500247984 */ /* 0x000ea20008004c00 */
[C---:B------:R-:W-:Y:S01]  /*2330*/  FFMA R42, R86.reuse, R70, R43 ;  /* 0x00000046562a7223 */ /* 0x040fe2000000002b */
[C---:B------:R-:W-:Y:S01]  /*2340*/  FFMA R200, R86.reuse, R162, R61 ;  /* 0x000000a256c87223 */ /* 0x040fe2000000003d */
[----:B------:R-:W-:Y:S01]  /*2350*/  FFMA R40, R86, R154, R85 ;  /* 0x0000009a56287223 */ /* 0x000fe20000000055 */
[C---:B---3--:R-:W-:Y:S01]  /*2360*/  FFMA R90, R80.reuse, R68, R90 ;  /* 0x00000044505a7223 */ /* 0x048fe2000000005a */
[C---:B------:R-:W-:Y:S01]  /*2370*/  FFMA R203, R87.reuse, R71, R42 ;  /* 0x0000004757cb7223 */ /* 0x040fe2000000002a */
[C---:B------:R-:W-:Y:S01]  /*2380*/  FFMA R42, R80.reuse, R156, R91 ;  /* 0x0000009c502a7223 */ /* 0x040fe2000000005b */
[----:B------:R-:W-:Y:S01]  /*2390*/  FFMA R201, R87, R155, R40 ;  /* 0x0000009b57c97223 */ /* 0x000fe20000000028 */
[----:B------:R-:W-:Y:S01]  /*23a0*/  FFMA R40, R80, R160, R89 ;  /* 0x000000a050287223 */ /* 0x000fe20000000059 */
        /* <DEDUP_REMOVED lines=11> */
[-C--:B------:R-:W-:Y:S01]  /*2460*/  FFMA R206, R167, R71.reuse, R206 ;  /* 0x00000047a7ce7223 */ /* 0x080fe200000000ce */
[----:B------:R-:W-:Y:S01]  /*2470*/  FFMA R199, R83, R71, R62 ;  /* 0x0000004753c77223 */ /* 0x000fe2000000003e */
[-C--:B------:R-:W-:Y:S01]  /*2480*/  FFMA R204, R167, R155.reuse, R204 ;  /* 0x0000009ba7cc7223 */ /* 0x080fe200000000cc */
[----:B------:R-:W-:Y:S01]  /*2490*/  FFMA R197, R83, R155, R60 ;  /* 0x0000009b53c57223 */ /* 0x000fe2000000003c */
        /* <DEDUP_REMOVED lines=15> */
[----:B------:R-:W-:Y:S01]  /*2590*/  FFMA R193, R35, R155, R32 ;  /* 0x0000009b23c17223 */ /* 0x000fe20000000020 */
[C---:B--2---:R-:W-:Y:S01]  /*25a0*/  FFMA R34, R36.reuse, R156, R59 ;  /* 0x0000009c24227223 */ /* 0x044fe2000000003b */
[C---:B------:R-:W-:Y:S01]  /*25b0*/  FFMA R58, R36.reuse, R68, R58 ;  /* 0x00000044243a7223 */ /* 0x040fe2000000003a */
[C---:B------:R-:W-:Y:S01]  /*25c0*/  FFMA R32, R36.reuse, R160, R57 ;  /* 0x000000a024207223 */ /* 0x040fe20000000039 */
[----:B------:R-:W-:Y:S01]  /*25d0*/  FFMA R36, R36, R152, R56 ;  /* 0x0000009824247223 */ /* 0x000fe20000000038 */
[C---:B------:R-:W-:Y:S01]  /*25e0*/  FFMA R57, R37.reuse, R157, R34 ;  /* 0x0000009d25397223 */ /* 0x040fe20000000022 */
[C---:B------:R-:W-:Y:S01]  /*25f0*/  FFMA R59, R37.reuse, R69, R58 ;  /* 0x00000045253b7223 */ /* 0x040fe2000000003a */
[----:B------:R-:W-:Y:S01]  /*2600*/  FFMA R61, R37, R161, R32 ;  /* 0x000000a1253d7223 */ /* 0x000fe20000000020 */
[----:B------:R-:W-:Y:S01]  /*2610*/  FFMA R192, R35, R163, R192 ;  /* 0x000000a323c07223 */ /* 0x000fe200000000c0 */
[----:B------:R-:W-:Y:S01]  /*2620*/  FFMA R37, R37, R153, R36 ;  /* 0x0000009925257223 */ /* 0x000fe20000000024 */
[----:B------:R-:W2:Y:S01]  /*2630*/  LDS.128 R32, [R0.X4+UR5+0x1880] ;  /* 0x0018800500207984 */ /* 0x000ea20008004c00 */
        /* <DEDUP_REMOVED lines=24> */
[----:B------:R-:W-:Y:S01]  /*27c0*/  FFMA R185, R43, R155, R40 ;  /* 0x0000009b2bb97223 */ /* 0x000fe20000000028 */
[C---:B------:R-:W-:Y:S01]  /*27d0*/  FFMA R40, R52.reuse, R160, R93 ;  /* 0x000000a034287223 */ /* 0x040fe2000000005d */
[----:B------:R-:W-:Y:S01]  /*27e0*/  FFMA R52, R52, R152, R92 ;  /* 0x0000009834347223 */ /* 0x000fe2000000005c */
[C---:B------:R-:W-:Y:S01]  /*27f0*/  FFMA R57, R53.reuse, R157, R42 ;  /* 0x0000009d35397223 */ /* 0x040fe2000000002a */
[C---:B------:R-:W-:Y:S01]  /*2800*/  FFMA R59, R53.reuse, R69, R94 ;  /* 0x00000045353b7223 */ /* 0x040fe2000000005e */
[----:B------:R-:W-:Y:S01]  /*2810*/  FFMA R61, R53, R161, R40 ;  /* 0x000000a1353d7223 */ /* 0x000fe20000000028 */
        /* <DEDUP_REMOVED lines=9> */
[C---:B--2---:R-:W-:Y:S01]  /*28b0*/  FFMA R54, R32.reuse, R156, R99 ;  /* 0x0000009c20367223 */ /* 0x044fe20000000063 */
[----:B------:R-:W-:Y:S01]  /*28c0*/  FFMA R181, R55, R155, R52 ;  /* 0x0000009b37b57223 */ /* 0x000fe20000000034 */
[C---:B------:R-:W-:Y:S01]  /*28d0*/  FFMA R98, R32.reuse, R68, R98 ;  /* 0x0000004420627223 */ /* 0x040fe20000000062 */
        /* <DEDUP_REMOVED lines=38> */
[C---:B------:R-:W-:Y:S01]  /*2b40*/  FFMA R61, R41.reuse, R161, R36 ;  /* 0x000000a1293d7223 */ /* 0x040fe20000000024 */
[----:B------:R-:W-:Y:S01]  /*2b50*/  FFMA R41, R41, R153, R40 ;  /* 0x0000009929297223 */ /* 0x000fe20000000028 */
[C---:B------:R-:W-:Y:S01]  /*2b60*/  FFMA R175, R39.reuse, R71, R56 ;  /* 0x0000004727af7223 */ /* 0x040fe20000000038 */
[----:B------:R-:W-:Y:S01]  /*2b70*/  FFMA R172, R39, R163, R172 ;  /* 0x000000a327ac7223 */ /* 0x000fe200000000ac */
[C---:B------:R-:W-:Y:S01]  /*2b80*/  FFMA R56, R42.reuse, R70, R59 ;  /* 0x000000462a387223 */ /* 0x040fe2000000003b */
[C---:B------:R-:W-:Y:S01]  /*2b90*/  FFMA R40, R42.reuse, R154, R41 ;  /* 0x0000009a2a287223 */ /* 0x040fe20000000029 */
[----:B------:R-:W1:Y:S01]  /*2ba0*/  LDS.128 R36, [R0.X4+UR5+0x2100] ;  /* 0x0021000500247984 */ /* 0x000e620008004c00 */
[C---:B------:R-:W-:Y:S01]  /*2bb0*/  FFMA R170, R42.reuse, R158, R57 ;  /* 0x0000009e2aaa7223 */ /* 0x040fe20000000039 */
[----:B------:R-:W-:Y:S01]  /*2bc0*/  FFMA R168, R42, R162, R61 ;  /* 0x000000a22aa87223 */ /* 0x000fe2000000003d */
        /* <DEDUP_REMOVED lines=8> */
[C---:B------:R-:W-:Y:S01]  /*2c50*/  FFMA R171, R43.reuse, R71, R56 ;  /* 0x000000472bab7223 */ /* 0x040fe20000000038 */
        /* <DEDUP_REMOVED lines=15> */
[C---:B------:R-:W-:Y:S01]  /*2d50*/  FFMA R61, R33.reuse, R161, R52 ;  /* 0x000000a1213d7223 */ /* 0x040fe20000000034 */
[C---:B------:R-:W-:Y:S01]  /*2d60*/  FFMA R122, R32.reuse, R68, R122 ;  /* 0x00000044207a7223 */ /* 0x040fe2000000007a */
[----:B------:R-:W3:Y:S01]  /*2d70*/  LDS.128 R52, [R0.X4+UR5+0x2800] ;  /* 0x0028000500347984 */ /* 0x000ee20008004c00 */
[----:B------:R-:W-:Y:S01]  /*2d80*/  FFMA R32, R32, R152, R120 ;  /* 0x0000009820207223 */ /* 0x000fe20000000078 */
[----:B------:R-:W-:Y:S01]  /*2d90*/  FFMA R196, R82, R162, R85 ;  /* 0x000000a252c47223 */ /* 0x000fe20000000055 */
[C---:B------:R-:W-:Y:S01]  /*2da0*/  FFMA R59, R33.reuse, R69, R122 ;  /* 0x00000045213b7223 */ /* 0x040fe2000000007a */
[C---:B------:R-:W-:Y:S01]  /*2db0*/  FFMA R122, R34.reuse, R158, R57 ;  /* 0x0000009e227a7223 */ /* 0x040fe20000000039 */
[----:B------:R-:W-:Y:S01]  /*2dc0*/  FFMA R33, R33, R153, R32 ;  /* 0x0000009921217223 */ /* 0x000fe20000000020 */
[----:B------:R-:W4:Y:S01]  /*2dd0*/  LDS.128 R72, [R0.X4+UR5+0x2880] ;  /* 0x0028800500487984 */ /* 0x000f220008004c00 */
        /* <DEDUP_REMOVED lines=39> */
[C---:B---3--:R-:W-:Y:S01]  /*3050*/  FFMA R60, R52.reuse, R156, R151 ;  /* 0x0000009c343c7223 */ /* 0x048fe20000000097 */
        /* <DEDUP_REMOVED lines=8> */
[----:B------:R-:W2:Y:S01]  /*30e0*/  LDS.128 R60, [R0.X4+UR5+0x2980] ;  /* 0x00298005003c7984 */ /* 0x000ea20008004c00 */
[C---:B------:R-:W-:Y:S01]  /*30f0*/  FFMA R81, R53.reuse, R69, R150 ;  /* 0x0000004535517223 */ /* 0x040fe20000000096 */
[----:B------:R-:W-:Y:S01]  /*3100*/  FFMA R53, R53, R153, R52 ;  /* 0x0000009935357223 */ /* 0x000fe20000000034 */
[C---:B------:R-:W-:Y:S01]  /*3110*/  FFMA R80, R54.reuse, R162, R83 ;  /* 0x000000a236507223 */ /* 0x040fe20000000053 */
[C---:B------:R-:W-:Y:S01]  /*3120*/  FFMA R42, R54.reuse, R158, R43 ;  /* 0x0000009e362a7223 */ /* 0x040fe2000000002b */
[C---:B------:R-:W-:Y:S01]  /*3130*/  FFMA R82, R54.reuse, R70, R81 ;  /* 0x0000004636527223 */ /* 0x040fe20000000051 */
[----:B------:R-:W-:Y:S01]  /*3140*/  FFMA R52, R54, R154, R53 ;  /* 0x0000009a36347223 */ /* 0x000fe20000000035 */
[C---:B------:R-:W-:Y:S01]  /*3150*/  FFMA R43, R55.reuse, R163, R80 ;  /* 0x000000a3372b7223 */ /* 0x040fe20000000050 */
[C---:B----4-:R-:W-:Y:S01]  /*3160*/  FFMA R80, R72.reuse, R156, R67 ;  /* 0x0000009c48507223 */ /* 0x050fe20000000043 */
        /* <DEDUP_REMOVED lines=11> */
[----:B------:R-:W3:Y:S01]  /*3220*/  LDS.128 R64, [R0.X4+UR5+0x3000] ;  /* 0x0030000500407984 */ /* 0x000ee20008004c00 */
[C---:B------:R-:W-:Y:S01]  /*3230*/  FFMA R72, R74.reuse, R162, R83 ;  /* 0x000000a24a487223 */ /* 0x040fe20000000053 */
[C---:B------:R-:W-:Y:S01]  /*3240*/  FFMA R120, R74.reuse, R70, R81 ;  /* 0x000000464a787223 */ /* 0x040fe20000000051 */
[----:B------:R-:W-:Y:S01]  /*3250*/  FFMA R54, R74, R154, R73 ;  /* 0x0000009a4a367223 */ /* 0x000fe20000000049 */
[C---:B-1----:R-:W-:Y:S01]  /*3260*/  FFMA R74, R56.reuse, R156, R51 ;  /* 0x0000009c384a7223 */ /* 0x042fe20000000033 */
[C---:B------:R-:W-:Y:S01]  /*3270*/  FFMA R115, R75.reuse, R163, R72 ;  /* 0x000000a34b737223 */ /* 0x040fe20000000048 */
[C---:B------:R-:W-:Y:S01]  /*3280*/  FFMA R72, R56.reuse, R68, R50 ;  /* 0x0000004438487223 */ /* 0x040fe20000000032 */
[C---:B------:R-:W-:Y:S01]  /*3290*/  FFMA R50, R56.reuse, R160, R49 ;  /* 0x000000a038327223 */ /* 0x040fe20000000031 */
[C---:B------:R-:W-:Y:S01]  /*32a0*/  FFMA R121, R75.reuse, R159, R80 ;  /* 0x0000009f4b797223 */ /* 0x040fe20000000050 */
[C---:B------:R-:W-:Y:S01]  /*32b0*/  FFMA R120, R75.reuse, R71, R120 ;  /* 0x000000474b787223 */ /* 0x040fe20000000078 */
[----:B------:R-:W-:Y:S01]  /*32c0*/  FFMA R54, R75, R155, R54 ;  /* 0x0000009b4b367223 */ /* 0x000fe20000000036 */
[C---:B------:R-:W-:Y:S01]  /*32d0*/  FFMA R49, R57.reuse, R157, R74 ;  /* 0x0000009d39317223 */ /* 0x040fe2000000004a */
[C---:B------:R-:W-:Y:S01]  /*32e0*/  FFMA R51, R57.reuse, R69, R72 ;  /* 0x0000004539337223 */ /* 0x040fe20000000048 */
[----:B------:R-:W-:Y:S01]  /*32f0*/  FFMA R48, R56, R152, R48 ;  /* 0x0000009838307223 */ /* 0x000fe20000000030 */
[----:B------:R-:W1:Y:S01]  /*3300*/  LDS.128 R72, [R0.X4+UR5+0x3080] ;  /* 0x0030800500487984 */ /* 0x000e620008004c00 */
[C---:B------:R-:W-:Y:S01]  /*3310*/  FFMA R55, R57.reuse, R161, R50 ;  /* 0x000000a139377223 */ /* 0x040fe20000000032 */
[C---:B------:R-:W-:Y:S01]  /*3320*/  FFMA R50, R58.reuse, R70, R51 ;  /* 0x000000463a327223 */ /* 0x040fe20000000033 */
[----:B------:R-:W-:Y:S01]  /*3330*/  FFMA R57, R57, R153, R48 ;  /* 0x0000009939397223 */ /* 0x000fe20000000030 */
[C---:B------:R-:W-:Y:S01]  /*3340*/  FFMA R114, R58.reuse, R158, R49 ;  /* 0x0000009e3a727223 */ /* 0x040fe20000000031 */
[----:B------:R-:W-:Y:S01]  /*3350*/  FFMA R112, R58, R162, R55 ;  /* 0x000000a23a707223 */ /* 0x000fe20000000037 */
[----:B--2---:R-:W-:Y:S01]  /*3360*/  FFMA R56, R60, R156, R119 ;  /* 0x0000009c3c387223 */ /* 0x004fe20000000077 */
        /* <DEDUP_REMOVED lines=19> */
[C---:B---3--:R-:W-:Y:S01]  /*34a0*/  FFMA R60, R64.reuse, R156, R127 ;  /* 0x0000009c403c7223 */ /* 0x048fe2000000007f */
[C---:B------:R-:W-:Y:S01]  /*34b0*/  FFMA R126, R64.reuse, R68, R126 ;  /* 0x00000044407e7223 */ /* 0x040fe2000000007e */
[C---:B------:R-:W-:Y:S01]  /*34c0*/  FFMA R109, R63.reuse, R163, R50 ;  /* 0x000000a33f6d7223 */ /* 0x040fe20000000032 */
[----:B------:R-:W-:Y:S01]  /*34d0*/  FFMA R49, R63, R155, R62 ;  /* 0x0000009b3f317223 */ /* 0x000fe2000000003e */
        /* <DEDUP_REMOVED lines=9> */
[----:B------:R-:W-:Y:S01]  /*3570*/  FFMA R106, R66, R162, R81 ;  /* 0x000000a2426a7223 */ /* 0x000fe20000000051 */
[----:B-1----:R-:W-:Y:S01]  /*3580*/  FFMA R130, R72, R68, R130 ;  /* 0x0000004448827223 */ /* 0x002fe20000000082 */
[----:B------:R-:W-:Y:S01]  /*3590*/  FFMA R50, R66, R154, R65 ;  /* 0x0000009a42327223 */ /* 0x000fe20000000041 */
        /* <DEDUP_REMOVED lines=10> */
[----:B------:R-:W-:Y:S01]  /*3640*/  FFMA R50, R67, R155, R50 ;  /* 0x0000009b43327223 */ /* 0x000fe20000000032 */
[C---:B------:R-:W-:Y:S01]  /*3650*/  FFMA R80, R74.reuse, R158, R51 ;  /* 0x0000009e4a507223 */ /* 0x040fe20000000033 */
[----:B------:R-:W1:Y:S01]  /*3660*/  LDS.128 R64, [R0.X4+UR5+0x3800] ;  /* 0x0038000500407984 */ /* 0x000e620008004c00 */
        /* <DEDUP_REMOVED lines=14> */
[----:B------:R-:W2:Y:S01]  /*3750*/  LDS.128 R72, [R0.X4+UR5+0x3880] ;  /* 0x0038800500487984 */ /* 0x000ea20008004c00 */
[-C--:B------:R-:W-:Y:S01]  /*3760*/  FFMA R57, R57, R153.reuse, R56 ;  /* 0x0000009939397223 */ /* 0x080fe20000000038 */
[----:B------:R-:W-:Y:S01]  /*3770*/  FFMA R102, R58, R158, R55 ;  /* 0x0000009e3a667223 */ /* 0x000fe20000000037 */
[----:B---3--:R-:W-:Y:S01]  /*3780*/  FFMA R136, R60, R152, R136 ;  /* 0x000000983c887223 */ /* 0x008fe20000000088 */
[C---:B------:R-:W-:Y:S01]  /*3790*/  FFMA R82, R58.reuse, R70, R81 ;  /* 0x000000463a527223 */ /* 0x040fe20000000051 */
[C---:B------:R-:W-:Y:S01]  /*37a0*/  FFMA R80, R58.reuse, R162, R83 ;  /* 0x000000a23a507223 */ /* 0x040fe20000000053 */
[----:B------:R-:W-:Y:S01]  /*37b0*/  FFMA R56, R58, R154, R57 ;  /* 0x0000009a3a387223 */ /* 0x000fe20000000039 */
        /* <DEDUP_REMOVED lines=17> */
[----:B------:R-:W-:Y:S01]  /*38d0*/  FFMA R59, R63, R71, R60 ;  /* 0x000000473f3b7223 */ /* 0x000fe2000000003c */
[C---:B-1----:R-:W-:Y:S01]  /*38e0*/  FFMA R60, R64.reuse, R156, R79 ;  /* 0x0000009c403c7223 */ /* 0x042fe2000000004f */
[C---:B------:R-:W-:Y:S01]  /*38f0*/  FFMA R76, R64.reuse, R152, R76 ;  /* 0x00000098404c7223 */ /* 0x040fe2000000004c */
[C---:B------:R-:W-:Y:S01]  /*3900*/  FFMA R78, R64.reuse, R68, R78 ;  /* 0x00000044404e7223 */ /* 0x040fe2000000004e */
[----:B------:R-:W-:Y:S01]  /*3910*/  FFMA R64, R64, R160, R77 ;  /* 0x000000a040407223 */ /* 0x000fe2000000004d */
[----:B------:R-:W-:Y:S01]  /*3920*/  FFMA R61, R65, R157, R60 ;  /* 0x0000009d413d7223 */ /* 0x000fe2000000003c */
        /* <DEDUP_REMOVED lines=9> */
[----:B------:R-:W-:Y:S01]  /*39c0*/  FFMA R95, R67, R159, R64 ;  /* 0x0000009f435f7223 */ /* 0x000fe20000000040 */
[C---:B--2---:R-:W-:Y:S01]  /*39d0*/  FFMA R64, R72.reuse, R160, R45 ;  /* 0x000000a048407223 */ /* 0x044fe2000000002d */
[C---:B------:R-:W-:Y:S01]  /*39e0*/  FFMA R46, R72.reuse, R68, R46 ;  /* 0x00000044482e7223 */ /* 0x040fe2000000002e */
[----:B------:R-:W1:Y:S01]  /*39f0*/  LDS.128 R60, [R0.X4+UR5+0x3980] ;  /* 0x00398005003c7984 */ /* 0x000e620008004c00 */
        /* <DEDUP_REMOVED lines=10> */
[----:B------:R-:W-:Y:S01]  /*3aa0*/  LDS.128 R84, [R0.X4+UR5+0x10] ;  /* 0x0000100500547984 */ /* 0x000fe20008004c00 */
[C---:B------:R-:W-:Y:S01]  /*3ab0*/  FFMA R100, R74.reuse, R154, R65 ;  /* 0x0000009a4a647223 */ /* 0x040fe20000000041 */
[C---:B------:R-:W-:Y:S01]  /*3ac0*/  FFMA R94, R67.reuse, R71, R94 ;  /* 0x00000047435e7223 */ /* 0x040fe2000000005e */
[C---:B------:R-:W-:Y:S01]  /*3ad0*/  FFMA R93, R67.reuse, R163, R66 ;  /* 0x000000a3435d7223 */ /* 0x040fe20000000042 */
[----:B------:R-:W2:Y:S01]  /*3ae0*/  LDS.128 R44, [R9+0x90] ;  /* 0x00009000092c7984 */ /* 0x000ea20000000c00 */
[----:B------:R-:W-:Y:S01]  /*3af0*/  FFMA R96, R67, R155, R96 ;  /* 0x0000009b43607223 */ /* 0x000fe20000000060 */
[----:B------:R-:W-:Y:S01]  /*3b00*/  FFMA R74, R74, R158, R73 ;  /* 0x0000009e4a4a7223 */ /* 0x000fe20000000049 */
[C---:B------:R-:W-:Y:S01]  /*3b10*/  FFMA R99, R75.reuse, R71, R72 ;  /* 0x000000474b637223 */ /* 0x040fe20000000048 */
[----:B------:R-:W4:Y:S01]  /*3b20*/  LDS.128 R76, [R9+0x10] ;  /* 0x00001000094c7984 */ /* 0x000f220000000c00 */
[C---:B---3--:R-:W-:Y:S01]  /*3b30*/  FFMA R72, R80.reuse, R68, R30 ;  /* 0x0000004450487223 */ /* 0x048fe2000000001e */
[C---:B------:R-:W-:Y:S01]  /*3b40*/  FFMA R97, R75.reuse, R159, R74 ;  /* 0x0000009f4b617223 */ /* 0x040fe2000000004a */
[C---:B------:R-:W-:Y:S01]  /*3b50*/  FFMA R74, R80.reuse, R156, R31 ;  /* 0x0000009c504a7223 */ /* 0x040fe2000000001f */
[----:B------:R-:W3:Y:S01]  /*3b60*/  LDS.128 R64, [R9+0x190] ;  /* 0x0001900009407984 */ /* 0x000ee20000000c00 */
[C---:B------:R-:W-:Y:S01]  /*3b70*/  FFMA R30, R80.reuse, R160, R29 ;  /* 0x000000a0501e7223 */ /* 0x040fe2000000001d */
[----:B------:R-:W-:Y:S01]  /*3b80*/  FFMA R28, R80, R152, R28 ;  /* 0x00000098501c7223 */ /* 0x000fe2000000001c */
[C---:B------:R-:W-:Y:S01]  /*3b90*/  FFMA R98, R75.reuse, R163, R98 ;  /* 0x000000a34b627223 */ /* 0x040fe20000000062 */
[----:B------:R-:W5:Y:S01]  /*3ba0*/  LDS.128 R88, [R9+0x110] ;  /* 0x0001100009587984 */ /* 0x000f620000000c00 */
[----:B------:R-:W-:Y:S01]  /*3bb0*/  FFMA R100, R75, R155, R100 ;  /* 0x0000009b4b647223 */ /* 0x000fe20000000064 */
[C---:B------:R-:W-:Y:S01]  /*3bc0*/  FFMA R73, R81.reuse, R157, R74 ;  /* 0x0000009d51497223 */ /* 0x040fe2000000004a */
[C---:B------:R-:W-:Y:S01]  /*3bd0*/  FFMA R75, R81.reuse, R69, R72 ;  /* 0x00000045514b7223 */ /* 0x040fe20000000048 */
[C---:B------:R-:W-:Y:S01]  /*3be0*/  FFMA R117, R81.reuse, R161, R30 ;  /* 0x000000a151757223 */ /* 0x040fe2000000001e */
[----:B------:R-:W-:Y:S01]  /*3bf0*/  FFMA R81, R81, R153, R28 ;  /* 0x0000009951517223 */ /* 0x000fe2000000001c */
[C---:B------:R-:W-:Y:S01]  /*3c00*/  FFMA R74, R82.reuse, R158, R73 ;  /* 0x0000009e524a7223 */ /* 0x040fe20000000049 */
[----:B------:R-:W5:Y:S01]  /*3c10*/  LDS.128 R28, [R0.X4+UR5+0x90] ;  /* 0x00009005001c7984 */ /* 0x000f620008004c00 */
        /* <DEDUP_REMOVED lines=8> */
[----:B------:R-:W1:Y:S01]  /*3ca0*/  LDS.128 R72, [R0.X4+UR5+0x110] ;  /* 0x0001100500487984 */ /* 0x000e620008004c00 */
        /* <DEDUP_REMOVED lines=11> */
[C---:B--2---:R-:W-:Y:S01]  /*3d60*/  FFMA R60, R84.reuse, R44, R5 ;  /* 0x0000002c543c7223 */ /* 0x044fe20000000005 */
[C---:B------:R-:W-:Y:S01]  /*3d70*/  FFMA R159, R63.reuse, R159, R158 ;  /* 0x0000009f3f9f7223 */ /* 0x040fe2000000009e */
[C---:B------:R-:W-:Y:S01]  /*3d80*/  FFMA R71, R63.reuse, R71, R70 ;  /* 0x000000473f477223 */ /* 0x040fe20000000046 */
[C---:B------:R-:W-:Y:S01]  /*3d90*/  FFMA R163, R63.reuse, R163, R162 ;  /* 0x000000a33fa37223 */ /* 0x040fe200000000a2 */
[C---:B----4-:R-:W-:Y:S01]  /*3da0*/  FFMA R4, R84.reuse, R76, R4 ;  /* 0x0000004c54047223 */ /* 0x050fe20000000004 */
[----:B------:R-:W-:Y:S01]  /*3db0*/  FFMA R155, R63, R155, R62 ;  /* 0x0000009b3f9b7223 */ /* 0x000fe2000000003e */
[C---:B------:R-:W-:Y:S01]  /*3dc0*/  FFMA R5, R85.reuse, R45, R60 ;  /* 0x0000002d55057223 */ /* 0x040fe2000000003c */
[----:B---3--:R-:W-:Y:S01]  /*3dd0*/  FFMA R6, R84, R64, R6 ;  /* 0x0000004054067223 */ /* 0x008fe20000000006 */
[----:B------:R-:W2:Y:S01]  /*3de0*/  LDS.128 R60, [R0.X4+UR5+0x190] ;  /* 0x00019005003c7984 */ /* 0x000ea20008004c00 */
[C---:B------:R-:W-:Y:S01]  /*3df0*/  FFMA R69, R85.reuse, R77, R4 ;  /* 0x0000004d55457223 */ /* 0x040fe20000000004 */
[----:B------:R-:W-:Y:S01]  /*3e00*/  FFMA R4, R86, R46, R5 ;  /* 0x0000002e56047223 */ /* 0x000fe20000000005 */
[----:B-----5:R-:W-:Y:S01]  /*3e10*/  FFMA R84, R84, R88, R3 ;  /* 0x0000005854547223 */ /* 0x020fe20000000003 */
[----:B------:R-:W-:Y:S01]  /*3e20*/  FFMA R3, R85, R65, R6 ;  /* 0x0000004155037223 */ /* 0x000fe20000000006 */
        /* <DEDUP_REMOVED lines=13> */
[C---:B------:R-:W-:Y:S01]  /*3f00*/  FFMA R10, R30.reuse, R90, R81 ;  /* 0x0000005a1e0a7223 */ /* 0x040fe20000000051 */
[----:B------:R-:W-:Y:S01]  /*3f10*/  FFMA R29, R29, R77, R8 ;  /* 0x0000004d1d1d7223 */ /* 0x000fe20000000008 */
[----:B------:R-:W-:Y:S01]  /*3f20*/  FFMA R28, R30, R66, R11 ;  /* 0x000000421e1c7223 */ /* 0x000fe2000000000b */
[C---:B-1----:R-:W-:Y:S01]  /*3f30*/  FFMA R14, R72.reuse, R64, R14 ;  /* 0x00000040480e7223 */ /* 0x042fe2000000000e */
[----:B------:R-:W-:Y:S01]  /*3f40*/  FFMA R12, R72, R44, R12 ;  /* 0x0000002c480c7223 */ /* 0x000fe2000000000c */
        /* <DEDUP_REMOVED lines=9> */
[----:B------:R-:W1:Y:S01]  /*3fe0*/  LDS.128 R12, [R0.X4+UR5+0x890] ;  /* 0x00089005000c7984 */ /* 0x000e620008004c00 */
[C---:B------:R-:W-:Y:S01]  /*3ff0*/  FFMA R8, R31.reuse, R79, R8 ;  /* 0x0000004f1f087223 */ /* 0x040fe20000000008 */
[----:B------:R-:W-:Y:S01]  /*4000*/  FFMA R31, R31, R47, R30 ;  /* 0x0000002f1f1f7223 */ /* 0x000fe2000000001e */
[C---:B------:R-:W-:Y:S01]  /*4010*/  FFMA R30, R74.reuse, R90, R81 ;  /* 0x0000005a4a1e7223 */ /* 0x040fe20000000051 */
[----:B------:R-:W-:Y:S01]  /*4020*/  FFMA R73, R73, R77, R72 ;  /* 0x0000004d49497223 */ /* 0x000fe20000000048 */
[----:B------:R-:W-:Y:S01]  /*4030*/  FFMA R70, R74, R66, R29 ;  /* 0x000000424a467223 */ /* 0x000fe2000000001d */
[----:B------:R-:W-:Y:S01]  /*4040*/  FFMA R86, R86, R90, R85 ;  /* 0x0000005a56567223 */ /* 0x000fe20000000055 */
[C---:B------:R-:W-:Y:S01]  /*4050*/  FFMA R29, R75.reuse, R91, R30 ;  /* 0x0000005b4b1d7223 */ /* 0x040fe2000000001e */
[C---:B--2---:R-:W-:Y:S01]  /*4060*/  FFMA R18, R60.reuse, R64, R18 ;  /* 0x000000403c127223 */ /* 0x044fe20000000012 */
[----:B------:R-:W-:Y:S01]  /*4070*/  FFMA R16, R60, R44, R16 ;  /* 0x0000002c3c107223 */ /* 0x000fe20000000010 */
[C---:B------:R-:W-:Y:S01]  /*4080*/  FFMA R28, R74.reuse, R78, R73 ;  /* 0x0000004e4a1c7223 */ /* 0x040fe20000000049 */
[----:B------:R-:W-:Y:S01]  /*4090*/  FFMA R30, R75, R67, R70 ;  /* 0x000000434b1e7223 */ /* 0x000fe20000000046 */
[----:B------:R-:W-:Y:S01]  /*40a0*/  FFMA R74, R74, R46, R83 ;  /* 0x0000002e4a4a7223 */ /* 0x000fe20000000053 */
[C---:B------:R-:W-:Y:S01]  /*40b0*/  FFMA R70, R60.reuse, R88, R19 ;  /* 0x000000583c467223 */ /* 0x040fe20000000013 */
[----:B------:R-:W-:Y:S01]  /*40c0*/  FFMA R60, R60, R76, R17 ;  /* 0x0000004c3c3c7223 */ /* 0x000fe20000000011 */
[C---:B------:R-:W-:Y:S01]  /*40d0*/  FFMA R73, R61.reuse, R65, R18 ;  /* 0x000000413d497223 */ /* 0x040fe20000000012 */
[C---:B------:R-:W-:Y:S01]  /*40e0*/  FFMA R83, R61.reuse, R45, R16 ;  /* 0x0000002d3d537223 */ /* 0x040fe20000000010 */
[C---:B------:R-:W-:Y:S01]  /*40f0*/  FFMA R81, R61.reuse, R89, R70 ;  /* 0x000000593d517223 */ /* 0x040fe20000000046 */
[----:B------:R-:W2:Y:S01]  /*4100*/  LDS.128 R16, [R0.X4+UR5+0x910] ;  /* 0x0009100500107984 */ /* 0x000ea20008004c00 */
[----:B------:R-:W-:Y:S01]  /*4110*/  FFMA R61, R61, R77, R60 ;  /* 0x0000004d3d3d7223 */ /* 0x000fe2000000003c */
        /* <DEDUP_REMOVED lines=54> */
[C---:B------:R-:W-:Y:S01]  /*4480*/  FFMA R82, R18.reuse, R90, R81 ;  /* 0x0000005a12527223 */ /* 0x040fe20000000051 */
[----:B------:R-:W-:Y:S01]  /*4490*/  FFMA R68, R87, R67, R68 ;  /* 0x0000004357447223 */ /* 0x000fe20000000044 */
        /* <DEDUP_REMOVED lines=12> */
[----:B------:R-:W3:Y:S01]  /*4560*/  LDS.128 R16, [R0.X4+UR5+0x1110] ;  /* 0x0011100500107984 */ /* 0x000ee20008004c00 */
[C---:B------:R-:W-:Y:S01]  /*4570*/  FFMA R119, R21.reuse, R45, R200 ;  /* 0x0000002d15777223 */ /* 0x040fe200000000c8 */
        /* <DEDUP_REMOVED lines=22> */
[C---:B--2---:R-:W-:Y:S01]  /*46e0*/  FFMA R194, R12.reuse, R64, R194 ;  /* 0x000000400cc27223 */ /* 0x044fe200000000c2 */
        /* <DEDUP_REMOVED lines=31> */
[-C--:B------:R-:W-:Y:S01]  /*48e0*/  FFMA R87, R87, R91.reuse, R86 ;  /* 0x0000005b57577223 */ /* 0x080fe20000000056 */
[C---:B------:R-:W-:Y:S01]  /*48f0*/  FFMA R162, R18.reuse, R78, R17 ;  /* 0x0000004e12a27223 */ /* 0x040fe20000000011 */
[C---:B------:R-:W-:Y:S01]  /*4900*/  FFMA R189, R19.reuse, R91, R16 ;  /* 0x0000005b13bd7223 */ /* 0x040fe20000000010 */
[----:B------:R-:W-:Y:S01]  /*4910*/  FFMA R18, R18, R46, R119 ;  /* 0x0000002e12127223 */ /* 0x000fe20000000077 */
        /* <DEDUP_REMOVED lines=25> */
[----:B------:R-:W2:Y:S01]  /*4ab0*/  LDS.128 R20, [R0.X4+UR5+0x1990] ;  /* 0x0019900500147984 */ /* 0x000ea20008004c00 */
[C---:B------:R-:W-:Y:S01]  /*4ac0*/  FFMA R85, R5.reuse, R65, R182 ;  /* 0x0000004105557223 */ /* 0x040fe200000000b6 */
[C---:B------:R-:W-:Y:S01]  /*4ad0*/  FFMA R119, R5.reuse, R45, R180 ;  /* 0x0000002d05777223 */ /* 0x040fe200000000b4 */
[----:B------:R-:W-:Y:S01]  /*4ae0*/  FFMA R5, R5, R77, R4 ;  /* 0x0000004d05057223 */ /* 0x000fe20000000004 */
[C---:B------:R-:W-:Y:S01]  /*4af0*/  FFMA R154, R6.reuse, R90, R117 ;  /* 0x0000005a069a7223 */ /* 0x040fe20000000075 */
[----:B------:R-:W-:Y:S01]  /*4b00*/  FFMA R4, R6, R66, R85 ;  /* 0x0000004206047223 */ /* 0x000fe20000000055 */
[----:B---3--:R-:W-:Y:S01]  /*4b10*/  FFMA R178, R12, R64, R178 ;  /* 0x000000400cb27223 */ /* 0x008fe200000000b2 */
        /* <DEDUP_REMOVED lines=15> */
[----:B------:R-:W-:-:S02]  /*4c10*/  FFMA R150, R14, R90, R117 ;  /* 0x0000005a0e967223 */ /* 0x000fc40000000075 */
        /* <DEDUP_REMOVED lines=16> */
[----:B------:R-:W-:Y:S01]  /*4d20*/  FFMA R146, R18, R90, R117 ;  /* 0x0000005a12927223 */ /* 0x000fe20000000075 */
[----:B--2---:R-:W-:Y:S01]  /*4d30*/  FFMA R170, R20, R64, R170 ;  /* 0x0000004014aa7223 */ /* 0x004fe200000000aa */
        /* <DEDUP_REMOVED lines=16> */
[C---:B---3--:R-:W-:Y:S01]  /*4e40*/  FFMA R166, R4.reuse, R64, R166 ;  /* 0x0000004004a67223 */ /* 0x048fe200000000a6 */
[----:B------:R-:W-:Y:S01]  /*4e50*/  FFMA R164, R4, R44, R164 ;  /* 0x0000002c04a47223 */ /* 0x000fe200000000a4 */
[----:B------:R-:W-:Y:S01]  /*4e60*/  FFMA R140, R22, R78, R21 ;  /* 0x0000004e168c7223 */ /* 0x000fe20000000015 */
[----:B------:R-:W-:Y:S01]  /*4e70*/  FFMA R141, R23, R67, R20 ;  /* 0x00000043178d7223 */ /* 0x000fe20000000014 */
        /* <DEDUP_REMOVED lines=45> */
[----:B------:R-:W-:Y:S01]  /*5150*/  FFMA R17, R17, R77, R34 ;  /* 0x0000004d11117223 */ /* 0x000fe20000000022 */
[----:B------:R-:W-:-:S02]  /*5160*/  FFMA R130, R18, R66, R35 ;  /* 0x0000004212827223 */ /* 0x000fc40000000023 */
[C---:B------:R-:W-:Y:S01]  /*5170*/  FFMA R129, R19.reuse, R91, R16 ;  /* 0x0000005b13817223 */ /* 0x040fe20000000010 */
[C---:B------:R-:W-:Y:S01]  /*5180*/  FFMA R128, R18.reuse, R78, R17 ;  /* 0x0000004e12807223 */ /* 0x040fe20000000011 */
[----:B------:R-:W-:Y:S01]  /*5190*/  FFMA R18, R18, R46, R37 ;  /* 0x0000002e12127223 */ /* 0x000fe20000000025 */
[C---:B---3--:R-:W-:Y:S01]  /*51a0*/  FFMA R16, R20.reuse, R44, R41 ;  /* 0x0000002c14107223 */ /* 0x048fe20000000029 */
        /* <DEDUP_REMOVED lines=61> */
[----:B------:R-:W3:Y:S01]  /*5580*/  LDS.128 R12, [R0.X4+UR5+0x3090] ;  /* 0x00309005000c7984 */ /* 0x000ee20008004c00 */
        /* <DEDUP_REMOVED lines=39> */
[C---:B---3--:R-:W-:Y:S01]  /*5800*/  FFMA R104, R12.reuse, R88, R104 ;  /* 0x000000580c687223 */ /* 0x048fe20000000068 */
        /* <DEDUP_REMOVED lines=67> */
[C---:B-1----:R-:W-:Y:S01]  /*5c40*/  FFMA R98, R12.reuse, R44, R98 ;  /* 0x0000002c0c627223 */ /* 0x042fe20000000062 */
        /* <DEDUP_REMOVED lines=12> */
[----:B------:R-:W-:Y:S01]  /*5d10*/  LDS.128 R96, [R9+0x20] ;  /* 0x0000200009607984 */ /* 0x000fe20000000c00 */
[C---:B------:R-:W-:Y:S01]  /*5d20*/  FFMA R120, R14.reuse, R78, R57 ;  /* 0x0000004e0e787223 */ /* 0x040fe20000000039 */
[----:B------:R-:W-:Y:S01]  /*5d30*/  FFMA R14, R14, R66, R13 ;  /* 0x000000420e0e7223 */ /* 0x000fe2000000000d */
[C---:B------:R-:W-:Y:S01]  /*5d40*/  FFMA R117, R15.reuse, R47, R12 ;  /* 0x0000002f0f757223 */ /* 0x040fe2000000000c */
[----:B------:R-:W-:Y:S01]  /*5d50*/  LDS.128 R32, [R9+0xa0] ;  /* 0x0000a00009207984 */ /* 0x000fe20000000c00 */
[C---:B--2---:R-:W-:Y:S01]  /*5d60*/  FFMA R12, R16.reuse, R44, R209 ;  /* 0x0000002c100c7223 */ /* 0x044fe200000000d1 */
[C---:B------:R-:W-:Y:S01]  /*5d70*/  FFMA R119, R15.reuse, R67, R14 ;  /* 0x000000430f777223 */ /* 0x040fe2000000000e */
[C---:B------:R-:W-:Y:S01]  /*5d80*/  FFMA R14, R16.reuse, R64, R211 ;  /* 0x00000040100e7223 */ /* 0x040fe200000000d3 */
[----:B------:R-:W1:Y:S01]  /*5d90*/  LDS.128 R100, [R0.X4+UR5+0x20] ;  /* 0x0000200500647984 */ /* 0x000e620008004c00 */
[C---:B------:R-:W-:Y:S01]  /*5da0*/  FFMA R118, R15.reuse, R91, R118 ;  /* 0x0000005b0f767223 */ /* 0x040fe20000000076 */
[----:B------:R-:W-:Y:S01]  /*5db0*/  FFMA R120, R15, R79, R120 ;  /* 0x0000004f0f787223 */ /* 0x000fe20000000078 */
[C---:B------:R-:W-:Y:S01]  /*5dc0*/  FFMA R121, R17.reuse, R65, R14 ;  /* 0x0000004111797223 */ /* 0x040fe2000000000e */
[----:B------:R-:W2:Y:S01]  /*5dd0*/  LDS.128 R56, [R9+0x1a0] ;  /* 0x0001a00009387984 */ /* 0x000ea20000000c00 */
[C---:B------:R-:W-:Y:S01]  /*5de0*/  FFMA R167, R17.reuse, R45, R12 ;  /* 0x0000002d11a77223 */ /* 0x040fe2000000000c */
[C---:B------:R-:W-:Y:S01]  /*5df0*/  FFMA R210, R16.reuse, R88, R210 ;  /* 0x0000005810d27223 */ /* 0x040fe200000000d2 */
[----:B------:R-:W-:Y:S01]  /*5e00*/  FFMA R208, R16, R76, R208 ;  /* 0x0000004c10d07223 */ /* 0x000fe200000000d0 */
[----:B------:R-:W-:Y:S01]  /*5e10*/  LDS.128 R92, [R9+0x120] ;  /* 0x00012000095c7984 */ /* 0x000fe20000000c00 */
[C---:B------:R-:W-:Y:S01]  /*5e20*/  FFMA R16, R18.reuse, R46, R167 ;  /* 0x0000002e12107223 */ /* 0x040fe200000000a7 */
[C---:B------:R-:W-:Y:S01]  /*5e30*/  FFMA R165, R17.reuse, R89, R210 ;  /* 0x0000005911a57223 */ /* 0x040fe200000000d2 */
[----:B------:R-:W-:Y:S01]  /*5e40*/  FFMA R17, R17, R77, R208 ;  /* 0x0000004d11117223 */ /* 0x000fe200000000d0 */
[----:B------:R-:W4:Y:S01]  /*5e50*/  LDS.128 R12, [R0.X4+UR5+0xa0] ;  /* 0x0000a005000c7984 */ /* 0x000f220008004c00 */
        /* <DEDUP_REMOVED lines=24> */
[C---:B-1----:R-:W-:Y:S01]  /*5fe0*/  FFMA R22, R100.reuse, R32, R69 ;  /* 0x0000002064167223 */ /* 0x042fe20000000045 */
[C---:B------:R-:W-:Y:S01]  /*5ff0*/  FFMA R20, R100.reuse, R96, R3 ;  /* 0x0000006064147223 */ /* 0x040fe20000000003 */
[----:B--2---:R-:W-:-:S02]  /*6000*/  FFMA R68, R100, R56, R68 ;  /* 0x0000003864447223 */ /* 0x004fc40000000044 */
[C---:B------:R-:W-:Y:S01]  /*6010*/  FFMA R45, R101.reuse, R33, R22 ;  /* 0x00000021652d7223 */ /* 0x040fe20000000016 */
[C---:B------:R-:W-:Y:S02]  /*6020*/  FFMA R47, R101.reuse, R97, R20 ;  /* 0x00000061652f7223 */ /* 0x040fe40000000014 */
[----:B------:R-:W1:Y:S01]  /*6030*/  LDS.128 R20, [R0.X4+UR5+0x1a0] ;  /* 0x0001a00500147984 */ /* 0x000e620008004c00 */
[----:B------:R-:W-:Y:S01]  /*6040*/  FFMA R3, R101, R57, R68 ;  /* 0x0000003965037223 */ /* 0x000fe20000000044 */
[C---:B------:R-:W-:Y:S01]  /*6050*/  FFMA R46, R102.reuse, R34, R45 ;  /* 0x00000022662e7223 */ /* 0x040fe2000000002d */
[----:B------:R-:W-:Y:S01]  /*6060*/  FFMA R44, R102, R98, R47 ;  /* 0x00000062662c7223 */ /* 0x000fe2000000002f */
[----:B----4-:R-:W-:Y:S01]  /*6070*/  FFMA R8, R12, R96, R8 ;  /* 0x000000600c087223 */ /* 0x010fe20000000008 */
[----:B------:R-:W-:Y:S01]  /*6080*/  FFMA R64, R102, R58, R3 ;  /* 0x0000003a66407223 */ /* 0x000fe20000000003 */
[C---:B------:R-:W-:Y:S01]  /*6090*/  FFMA R65, R103.reuse, R35, R46 ;  /* 0x0000002367417223 */ /* 0x040fe2000000002e */
[----:B------:R-:W-:Y:S01]  /*60a0*/  FFMA R3, R103, R99, R44 ;  /* 0x0000006367037223 */ /* 0x000fe2000000002c */
[C---:B------:R-:W-:Y:S01]  /*60b0*/  FFMA R44, R12.reuse, R56, R10 ;  /* 0x000000380c2c7223 */ /* 0x040fe2000000000a */
[C---:B------:R-:W-:Y:S01]  /*60c0*/  FFMA R46, R12.reuse, R92, R11 ;  /* 0x0000005c0c2e7223 */ /* 0x040fe2000000000b */
[----:B------:R-:W-:Y:S01]  /*60d0*/  FFMA R10, R12, R32, R31 ;  /* 0x000000200c0a7223 */ /* 0x000fe2000000001f */
        /* <DEDUP_REMOVED lines=110> */
[----:B------:R-:W-:Y:S01]  /*67c0*/  FFMA R80, R22, R34, R81 ;  /* 0x0000002216507223 */ /* 0x000fe20000000051 */
[----:B---3--:R-:W-:Y:S01]  /*67d0*/  FFMA R198, R28, R56, R198 ;  /* 0x000000381cc67223 */ /* 0x008fe200000000c6 */
[----:B------:R-:W-:Y:S01]  /*67e0*/  FFMA R81, R23, R95, R20 ;  /* 0x0000005f17517223 */ /* 0x000fe20000000014 */
        /* <DEDUP_REMOVED lines=37> */
[C---:B--2---:R-:W-:Y:S01]  /*6a40*/  FFMA R14, R16.reuse, R92, R189 ;  /* 0x0000005c100e7223 */ /* 0x044fe200000000bd */
[----:B------:R-:W-:Y:S01]  /*6a50*/  FFMA R12, R16, R32, R161 ;  /* 0x00000020100c7223 */ /* 0x000fe200000000a1 */
        /* <DEDUP_REMOVED lines=11> */
[C---:B------:R-:W-:Y:S01]  /*6b10*/  FFMA R189, R19.reuse, R95, R16 ;  /* 0x0000005f13bd7223 */ /* 0x040fe20000000010 */
[----:B------:R-:W-:Y:S01]  /*6b20*/  FFMA R190, R18, R58, R89 ;  /* 0x0000003a12be7223 */ /* 0x000fe20000000059 */
[----:B---3--:R-:W-:Y:S01]  /*6b30*/  FFMA R158, R20, R56, R158 ;  /* 0x00000038149e7223 */ /* 0x008fe2000000009e */
[----:B------:R-:W-:Y:S01]  /*6b40*/  FFMA R88, R18, R98, R17 ;  /* 0x0000006212587223 */ /* 0x000fe20000000011 */
[C---:B------:R-:W-:Y:S01]  /*6b50*/  FFMA R160, R20.reuse, R92, R160 ;  /* 0x0000005c14a07223 */ /* 0x040fe200000000a0 */
        /* <DEDUP_REMOVED lines=29> */
[-C--:B------:R-:W-:Y:S01]  /*6d30*/  FFMA R103, R103, R95.reuse, R102 ;  /* 0x0000005f67677223 */ /* 0x080fe20000000066 */
        /* <DEDUP_REMOVED lines=32> */
[----:B------:R-:W-:-:S02]  /*6f40*/  FFMA R121, R17, R93, R146 ;  /* 0x0000005d11797223 */ /* 0x000fc40000000092 */
[----:B------:R-:W-:Y:S01]  /*6f50*/  FFMA R17, R17, R97, R144 ;  /* 0x0000006111117223 */ /* 0x000fe20000000090 */
        /* <DEDUP_REMOVED lines=86> */
[C---:B------:R-:W-:Y:S01]  /*74c0*/  FFMA R165, R23.reuse, R35, R20 ;  /* 0x0000002317a57223 */ /* 0x040fe20000000014 */
[----:B------:R-:W-:Y:S01]  /*74d0*/  FFMA R166, R22, R94, R125 ;  /* 0x0000005e16a67223 */ /* 0x000fe2000000007d */
[C---:B---3--:R-:W-:Y:S01]  /*74e0*/  FFMA R20, R24.reuse, R56, R6 ;  /* 0x0000003818147223 */ /* 0x048fe20000000006 */
[----:B------:R-:W-:Y:S01]  /*74f0*/  FFMA R6, R24, R92, R4 ;  /* 0x0000005c18067223 */ /* 0x000fe20000000004 */
[----:B------:R-:W-:Y:S01]  /*7500*/  FFMA R22, R22, R98, R21 ;  /* 0x0000006216167223 */ /* 0x000fe20000000015 */
        /* <DEDUP_REMOVED lines=79> */
[----:B------:R-:W1:Y:S01]  /*7a00*/  LDS.128 R4, [R0.X4+UR5+0x31a0] ;  /* 0x0031a00500047984 */ /* 0x000e620008004c00 */
[C---:B------:R-:W-:Y:S01]  /*7a10*/  FFMA R148, R22.reuse, R58, R25 ;  /* 0x0000003a16947223 */ /* 0x040fe20000000019 */
[----:B------:R-:W-:Y:S01]  /*7a20*/  FFMA R146, R22, R34, R37 ;  /* 0x0000002216927223 */ /* 0x000fe20000000025 */
[C---:B--2---:R-:W-:Y:S01]  /*7a30*/  FFMA R86, R12.reuse, R56, R86 ;  /* 0x000000380c567223 */ /* 0x044fe20000000056 */
[C---:B------:R-:W-:Y:S01]  /*7a40*/  FFMA R104, R12.reuse, R92, R104 ;  /* 0x0000005c0c687223 */ /* 0x040fe20000000068 */
        /* <DEDUP_REMOVED lines=23> */
[C---:B------:R-:W-:Y:S01]  /*7bc0*/  FFMA R27, R17.reuse, R93, R14 ;  /* 0x0000005d111b7223 */ /* 0x040fe2000000000e */
[----:B------:R-:W-:Y:S01]  /*7bd0*/  FFMA R108, R16, R96, R108 ;  /* 0x00000060106c7223 */ /* 0x000fe2000000006c */
[----:B------:R-:W3:Y:S01]  /*7be0*/  LDS.128 R12, [R0.X4+UR5+0x38a0] ;  /* 0x0038a005000c7984 */ /* 0x000ee20008004c00 */
        /* <DEDUP_REMOVED lines=37> */
[-C--:B------:R-:W-:Y:S01]  /*7e40*/  FFMA R7, R7, R99.reuse, R24 ;  /* 0x0000006307077223 */ /* 0x080fe20000000018 */
[----:B------:R-:W-:Y:S01]  /*7e50*/  FFMA R22, R22, R34, R21 ;  /* 0x0000002216167223 */ /* 0x000fe20000000015 */
[C---:B------:R-:W-:Y:S01]  /*7e60*/  FFMA R53, R23.reuse, R99, R20 ;  /* 0x0000006317357223 */ /* 0x040fe20000000014 */
[----:B------:R-:W2:Y:S01]  /*7e70*/  LDS.128 R24, [R0.X4+UR5+0x39a0] ;  /* 0x0039a00500187984 */ /* 0x000ea20008004c00 */
[C---:B---3--:R-:W-:Y:S01]  /*7e80*/  FFMA R20, R12.reuse, R32, R117 ;  /* 0x000000200c147223 */ /* 0x048fe20000000075 */
        /* <DEDUP_REMOVED lines=16> */
[----:B------:R-:W-:Y:S02]  /*7f90*/  LDS.128 R20, [R9+0xb0] ;  /* 0x0000b00009147984 */ /* 0x000fe40000000c00 */
[C---:B------:R-:W-:Y:S01]  /*7fa0*/  FFMA R13, R15.reuse, R59, R14 ;  /* 0x0000003b0f0d7223 */ /* 0x040fe2000000000e */
[C---:B------:R-:W-:Y:S01]  /*7fb0*/  FFMA R14, R15.reuse, R35, R84 ;  /* 0x000000230f0e7223 */ /* 0x040fe20000000054 */
[----:B------:R-:W3:Y:S01]  /*7fc0*/  LDS.128 R104, [R0.X4+UR5+0x30] ;  /* 0x0000300500687984 */ /* 0x000ee20008004c00 */
[----:B------:R-:W-:Y:S01]  /*7fd0*/  FFMA R15, R15, R99, R54 ;  /* 0x000000630f0f7223 */ /* 0x000fe20000000036 */
[C---:B-1----:R-:W-:Y:S01]  /*7fe0*/  FFMA R84, R16.reuse, R56, R209 ;  /* 0x0000003810547223 */ /* 0x042fe200000000d1 */
[C---:B------:R-:W-:Y:S01]  /*7ff0*/  FFMA R208, R16.reuse, R92, R208 ;  /* 0x0000005c10d07223 */ /* 0x040fe200000000d0 */
[----:B------:R-:W1:Y:S01]  /*8000*/  LDS.128 R36, [R9+0x130] ;  /* 0x0001300009247984 */ /* 0x000e620000000c00 */
[C---:B------:R-:W-:Y:S01]  /*8010*/  FFMA R54, R16.reuse, R32, R207 ;  /* 0x0000002010367223 */ /* 0x040fe200000000cf */
[----:B------:R-:W-:Y:S01]  /*8020*/  FFMA R206, R16, R96, R206 ;  /* 0x0000006010ce7223 */ /* 0x000fe200000000ce */
[C---:B------:R-:W-:Y:S01]  /*8030*/  FFMA R55, R17.reuse, R57, R84 ;  /* 0x0000003911377223 */ /* 0x040fe20000000054 */
[----:B------:R-:W4:Y:S01]  /*8040*/  LDS.128 R48, [R9+0x1b0] ;  /* 0x0001b00009307984 */ /* 0x000f220000000c00 */
[C---:B------:R-:W-:Y:S01]  /*8050*/  FFMA R85, R17.reuse, R93, R208 ;  /* 0x0000005d11557223 */ /* 0x040fe200000000d0 */
[C---:B------:R-:W-:Y:S01]  /*8060*/  FFMA R113, R17.reuse, R33, R54 ;  /* 0x0000002111717223 */ /* 0x040fe20000000036 */
[----:B------:R-:W-:Y:S01]  /*8070*/  FFMA R17, R17, R97, R206 ;  /* 0x0000006111117223 */ /* 0x000fe200000000ce */
[----:B------:R-:W5:Y:S01]  /*8080*/  LDS.128 R108, [R0.X4+UR5+0xb0] ;  /* 0x0000b005006c7984 */ /* 0x000f620008004c00 */
[C---:B------:R-:W-:Y:S01]  /*8090*/  FFMA R54, R18.reuse, R58, R55 ;  /* 0x0000003a12367223 */ /* 0x040fe20000000037 */
[C---:B------:R-:W-:Y:S01]  /*80a0*/  FFMA R16, R18.reuse, R34, R113 ;  /* 0x0000002212107223 */ /* 0x040fe20000000071 */
        /* <DEDUP_REMOVED lines=24> */
[C---:B---3--:R-:W-:Y:S01]  /*8230*/  FFMA R26, R104.reuse, R20, R65 ;  /* 0x00000014681a7223 */ /* 0x048fe20000000041 */
[----:B------:R-:W-:-:S03]  /*8240*/  FFMA R24, R104, R40, R3 ;  /* 0x0000002868187223 */ /* 0x000fc60000000003 */
[C---:B------:R-:W-:Y:S01]  /*8250*/  FFMA R33, R105.reuse, R21, R26 ;  /* 0x0000001569217223 */ /* 0x040fe2000000001a */
[C---:B------:R-:W-:Y:S01]  /*8260*/  FFMA R35, R105.reuse, R41, R24 ;  /* 0x0000002969237223 */ /* 0x040fe20000000018 */
[----:B-1----:R-:W-:Y:S01]  /*8270*/  FFMA R32, R104, R36, R103 ;  /* 0x0000002468207223 */ /* 0x002fe20000000067 */
[----:B------:R-:W1:Y:S01]  /*8280*/  LDS.128 R24, [R0.X4+UR5+0x1b0] ;  /* 0x0001b00500187984 */ /* 0x000e620008004c00 */
[----:B------:R-:W-:Y:S01]  /*8290*/  FFMA R114, R106, R22, R33 ;  /* 0x000000166a727223 */ /* 0x000fe20000000021 */
[----:B----4-:R-:W-:Y:S01]  /*82a0*/  FFMA R64, R104, R48, R64 ;  /* 0x0000003068407223 */ /* 0x010fe20000000040 */
[----:B------:R-:W-:Y:S01]  /*82b0*/  FFMA R3, R105, R37, R32 ;  /* 0x0000002569037223 */ /* 0x000fe20000000020 */
[----:B------:R-:W-:Y:S01]  /*82c0*/  FFMA R32, R106, R42, R35 ;  /* 0x0000002a6a207223 */ /* 0x000fe20000000023 */
[C---:B-----5:R-:W-:Y:S01]  /*82d0*/  FFMA R8, R108.reuse, R36, R8 ;  /* 0x000000246c087223 */ /* 0x060fe20000000008 */
[----:B------:R-:W-:Y:S01]  /*82e0*/  FFMA R10, R108, R20, R10 ;  /* 0x000000146c0a7223 */ /* 0x000fe2000000000a */
[----:B------:R-:W-:Y:S01]  /*82f0*/  FFMA R34, R106, R38, R3 ;  /* 0x000000266a227223 */ /* 0x000fe20000000003 */
[----:B------:R-:W-:Y:S01]  /*8300*/  FFMA R113, R107, R43, R32 ;  /* 0x0000002b6b717223 */ /* 0x000fe20000000020 */
[----:B------:R-:W-:Y:S01]  /*8310*/  FFMA R32, R108, R48, R11 ;  /* 0x000000306c207223 */ /* 0x000fe2000000000b */
[----:B------:R-:W-:Y:S01]  /*8320*/  FFMA R11, R109, R37, R8 ;  /* 0x000000256d0b7223 */ /* 0x000fe20000000008 */
[----:B------:R-:W-:Y:S01]  /*8330*/  FFMA R115, R107, R39, R34 ;  /* 0x000000276b737223 */ /* 0x000fe20000000022 */
[C---:B------:R-:W-:Y:S01]  /*8340*/  FFMA R55, R109.reuse, R21, R10 ;  /* 0x000000156d377223 */ /* 0x040fe2000000000a */
[----:B------:R-:W-:Y:S01]  /*8350*/  FFMA R3, R109, R49, R32 ;  /* 0x000000316d037223 */ /* 0x000fe20000000020 */
[C---:B------:R-:W-:Y:S01]  /*8360*/  FFMA R10, R110.reuse, R38, R11 ;  /* 0x000000266e0a7223 */ /* 0x040fe2000000000b */
[----:B------:R-:W3:Y:S01]  /*8370*/  LDS.128 R32, [R0.X4+UR5+0x830] ;  /* 0x0008300500207984 */ /* 0x000ee20008004c00 */
[C---:B------:R-:W-:Y:S01]  /*8380*/  FFMA R8, R110.reuse, R22, R55 ;  /* 0x000000166e087223 */ /* 0x040fe20000000037 */
[----:B------:R-:W-:Y:S01]  /*8390*/  FFMA R54, R110, R50, R3 ;  /* 0x000000326e367223 */ /* 0x000fe20000000003 */
[----:B------:R-:W-:Y:S01]  /*83a0*/  FFMA R11, R111, R39, R10 ;  /* 0x000000276f0b7223 */ /* 0x000fe2000000000a */
[----:B------:R-:W-:Y:S01]  /*83b0*/  FFMA R105, R105, R49, R64 ;  /* 0x0000003169697223 */ /* 0x000fe20000000040 */
        /* <DEDUP_REMOVED lines=67> */
[----:B-1----:R-:W-:Y:S01]  /*87f0*/  FFMA R10, R60, R20, R75 ;  /* 0x000000143c0a7223 */ /* 0x002fe2000000004b */
        /* <DEDUP_REMOVED lines=12> */
[----:B------:R-:W4:Y:S01]  /*88c0*/  LDS.128 R76, [R0.X4+UR5+0x1130] ;  /* 0x00113005004c7984 */ /* 0x000f220008004c00 */
[----:B--2---:R-:W-:Y:S01]  /*88d0*/  FFMA R10, R64, R36, R81 ;  /* 0x00000024400a7223 */ /* 0x004fe20000000051 */
[----:B------:R-:W-:Y:S01]  /*88e0*/  FFMA R54, R62, R38, R55 ;  /* 0x000000263e367223 */ /* 0x000fe20000000037 */
[----:B------:R-:W-:Y:S01]  /*88f0*/  FFMA R80, R64, R20, R80 ;  /* 0x0000001440507223 */ /* 0x000fe20000000050 */
[----:B------:R-:W-:Y:S01]  /*8900*/  FFMA R62, R62, R42, R61 ;  /* 0x0000002a3e3e7223 */ /* 0x000fe2000000003d */
[----:B------:R-:W-:Y:S01]  /*8910*/  FFMA R82, R64, R48, R82 ;  /* 0x0000003040527223 */ /* 0x000fe20000000052 */
[C---:B------:R-:W-:Y:S01]  /*8920*/  FFMA R61, R65.reuse, R37, R10 ;  /* 0x00000025413d7223 */ /* 0x040fe2000000000a */
[----:B------:R-:W-:Y:S01]  /*8930*/  FFMA R81, R65, R21, R80 ;  /* 0x0000001541517223 */ /* 0x000fe20000000050 */
        /* <DEDUP_REMOVED lines=8> */
[----:B------:R-:W-:Y:S01]  /*89c0*/  FFMA R57, R67, R39, R10 ;  /* 0x0000002743397223 */ /* 0x000fe2000000000a */
[----:B------:R-:W2:Y:S01]  /*89d0*/  LDS.128 R80, [R0.X4+UR5+0x11b0] ;  /* 0x0011b00500507984 */ /* 0x000ea20008004c00 */
[C---:B---3--:R-:W-:Y:S01]  /*89e0*/  FFMA R10, R68.reuse, R36, R29 ;  /* 0x00000024440a7223 */ /* 0x048fe2000000001d */
[C---:B------:R-:W-:Y:S01]  /*89f0*/  FFMA R30, R68.reuse, R48, R30 ;  /* 0x00000030441e7223 */ /* 0x040fe2000000001e */
[C---:B------:R-:W-:Y:S01]  /*8a00*/  FFMA R28, R68.reuse, R20, R28 ;  /* 0x00000014441c7223 */ /* 0x040fe2000000001c */
[----:B------:R-:W-:Y:S01]  /*8a10*/  FFMA R68, R68, R40, R31 ;  /* 0x0000002844447223 */ /* 0x000fe2000000001f */
[C---:B------:R-:W-:Y:S01]  /*8a20*/  FFMA R31, R69.reuse, R37, R10 ;  /* 0x00000025451f7223 */ /* 0x040fe2000000000a */
[----:B------:R-:W-:Y:S01]  /*8a30*/  FFMA R29, R69, R49, R30 ;  /* 0x00000031451d7223 */ /* 0x000fe2000000001e */
[----:B------:R-:W-:Y:S01]  /*8a40*/  FFMA R65, R65, R41, R64 ;  /* 0x0000002941417223 */ /* 0x000fe20000000040 */
[----:B------:R-:W-:Y:S01]  /*8a50*/  FFMA R61, R69, R21, R28 ;  /* 0x00000015453d7223 */ /* 0x000fe2000000001c */
        /* <DEDUP_REMOVED lines=8> */
[-C--:B------:R-:W-:Y:S01]  /*8ae0*/  FFMA R28, R70, R22.reuse, R61 ;  /* 0x00000016461c7223 */ /* 0x080fe2000000003d */
[C---:B------:R-:W-:Y:S01]  /*8af0*/  FFMA R65, R73.reuse, R21, R10 ;  /* 0x0000001549417223 */ /* 0x040fe2000000000a */
[----:B------:R-:W1:Y:S01]  /*8b00*/  LDS.128 R84, [R0.X4+UR5+0x1830] ;  /* 0x0018300500547984 */ /* 0x000e620008004c00 */
        /* <DEDUP_REMOVED lines=8> */
[C---:B------:R-:W-:Y:S01]  /*8b90*/  FFMA R60, R74.reuse, R38, R61 ;  /* 0x000000264a3c7223 */ /* 0x040fe2000000003d */
[----:B------:R-:W-:Y:S01]  /*8ba0*/  FFMA R62, R74, R42, R73 ;  /* 0x0000002a4a3e7223 */ /* 0x000fe20000000049 */
[C---:B------:R-:W-:Y:S01]  /*8bb0*/  FFMA R31, R75.reuse, R23, R10 ;  /* 0x000000174b1f7223 */ /* 0x040fe2000000000a */
[C---:B----4-:R-:W-:Y:S01]  /*8bc0*/  FFMA R190, R76.reuse, R48, R190 ;  /* 0x000000304cbe7223 */ /* 0x050fe200000000be */
[C---:B------:R-:W-:Y:S01]  /*8bd0*/  FFMA R10, R76.reuse, R36, R189 ;  /* 0x000000244c0a7223 */ /* 0x040fe200000000bd */
[C---:B------:R-:W-:Y:S01]  /*8be0*/  FFMA R188, R76.reuse, R20, R188 ;  /* 0x000000144cbc7223 */ /* 0x040fe200000000bc */
        /* <DEDUP_REMOVED lines=28> */
[----:B------:R-:W2:Y:S01]  /*8db0*/  LDS.128 R76, [R0.X4+UR5+0x1930] ;  /* 0x00193005004c7984 */ /* 0x000ea20008004c00 */
[----:B------:R-:W-:Y:S01]  /*8dc0*/  FFMA R106, R106, R50, R105 ;  /* 0x000000326a6a7223 */ /* 0x000fe20000000069 */
[----:B------:R-:W-:Y:S01]  /*8dd0*/  FFMA R110, R110, R42, R109 ;  /* 0x0000002a6e6e7223 */ /* 0x000fe2000000006d */
[C---:B------:R-:W-:Y:S01]  /*8de0*/  FFMA R69, R81.reuse, R49, R70 ;  /* 0x0000003151457223 */ /* 0x040fe20000000046 */
[C---:B------:R-:W-:Y:S01]  /*8df0*/  FFMA R89, R81.reuse, R37, R186 ;  /* 0x0000002551597223 */ /* 0x040fe200000000ba */
[C---:B------:R-:W-:Y:S01]  /*8e00*/  FFMA R93, R81.reuse, R21, R10 ;  /* 0x00000015515d7223 */ /* 0x040fe2000000000a */
[----:B------:R-:W-:Y:S01]  /*8e10*/  FFMA R81, R81, R41, R80 ;  /* 0x0000002951517223 */ /* 0x000fe20000000050 */
[-C--:B------:R-:W-:Y:S01]  /*8e20*/  FFMA R114, R107, R23.reuse, R114 ;  /* 0x000000176b727223 */ /* 0x080fe20000000072 */
        /* <DEDUP_REMOVED lines=110> */
[C---:B-1----:R-:W-:Y:S01]  /*9510*/  FFMA R170, R76.reuse, R48, R170 ;  /* 0x000000304caa7223 */ /* 0x042fe200000000aa */
[C---:B------:R-:W-:Y:S01]  /*9520*/  FFMA R10, R76.reuse, R36, R169 ;  /* 0x000000244c0a7223 */ /* 0x040fe200000000a9 */
[C---:B------:R-:W-:Y:S01]  /*9530*/  FFMA R168, R76.reuse, R20, R168 ;  /* 0x000000144ca87223 */ /* 0x040fe200000000a8 */
[----:B------:R-:W-:Y:S01]  /*9540*/  FFMA R76, R76, R40, R91 ;  /* 0x000000284c4c7223 */ /* 0x000fe2000000005b */
[----:B------:R-:W-:Y:S01]  /*9550*/  FFMA R134, R74, R42, R73 ;  /* 0x0000002a4a867223 */ /* 0x000fe20000000049 */
[----:B------:R-:W1:Y:S01]  /*9560*/  LDS.128 R88, [R0.X4+UR5+0x28b0] ;  /* 0x0028b00500587984 */ /* 0x000e620008004c00 */
[----:B------:R-:W-:Y:S01]  /*9570*/  FFMA R118, R75, R51, R118 ;  /* 0x000000334b767223 */ /* 0x000fe20000000076 */
[----:B------:R-:W-:Y:S01]  /*9580*/  FFMA R69, R77, R49, R170 ;  /* 0x000000314d457223 */ /* 0x000fe200000000aa */
[----:B------:R-:W-:Y:S01]  /*9590*/  FFMA R134, R75, R43, R134 ;  /* 0x0000002b4b867223 */ /* 0x000fe20000000086 */
[C---:B------:R-:W-:Y:S01]  /*95a0*/  FFMA R73, R77.reuse, R37, R10 ;  /* 0x000000254d497223 */ /* 0x040fe2000000000a */
[C---:B------:R-:W-:Y:S01]  /*95b0*/  FFMA R75, R77.reuse, R21, R168 ;  /* 0x000000154d4b7223 */ /* 0x040fe200000000a8 */
[----:B------:R-:W-:Y:S01]  /*95c0*/  FFMA R77, R77, R41, R76 ;  /* 0x000000294d4d7223 */ /* 0x000fe2000000004c */
[----:B---3--:R-:W-:Y:S01]  /*95d0*/  FFMA R72, R80, R48, R167 ;  /* 0x0000003050487223 */ /* 0x008fe200000000a7 */
[C---:B------:R-:W-:Y:S01]  /*95e0*/  FFMA R98, R78.reuse, R50, R69 ;  /* 0x000000324e627223 */ /* 0x040fe20000000045 */
[C---:B------:R-:W-:Y:S01]  /*95f0*/  FFMA R10, R78.reuse, R38, R73 ;  /* 0x000000264e0a7223 */ /* 0x040fe20000000049 */
[C---:B------:R-:W-:Y:S01]  /*9600*/  FFMA R124, R78.reuse, R22, R75 ;  /* 0x000000164e7c7223 */ /* 0x040fe2000000004b */
[----:B------:R-:W-:Y:S01]  /*9610*/  FFMA R78, R78, R42, R77 ;  /* 0x0000002a4e4e7223 */ /* 0x000fe2000000004d */
[----:B------:R-:W-:Y:S01]  /*9620*/  FFMA R77, R81, R49, R72 ;  /* 0x00000031514d7223 */ /* 0x000fe20000000048 */
[C---:B------:R-:W-:Y:S01]  /*9630*/  FFMA R166, R80.reuse, R36, R166 ;  /* 0x0000002450a67223 */ /* 0x040fe200000000a6 */
[----:B------:R-:W3:Y:S01]  /*9640*/  LDS.128 R72, [R0.X4+UR5+0x2930] ;  /* 0x0029300500487984 */ /* 0x000ee20008004c00 */
        /* <DEDUP_REMOVED lines=78> */
[----:B------:R-:W-:Y:S01]  /*9b30*/  FFMA R174, R78, R50, R89 ;  /* 0x000000324eae7223 */ /* 0x000fe20000000059 */
[C---:B-1----:R-:W-:Y:S01]  /*9b40*/  FFMA R146, R80.reuse, R20, R146 ;  /* 0x0000001450927223 */ /* 0x042fe20000000092 */
[C---:B------:R-:W-:Y:S01]  /*9b50*/  FFMA R148, R80.reuse, R48, R148 ;  /* 0x0000003050947223 */ /* 0x040fe20000000094 */
        /* <DEDUP_REMOVED lines=27> */
[----:B------:R-:W-:-:S02]  /*9d10*/  FFMA R89, R85, R49, R144 ;  /* 0x0000003155597223 */ /* 0x000fc40000000090 */
[C---:B------:R-:W-:Y:S01]  /*9d20*/  FFMA R93, R85.reuse, R21, R142 ;  /* 0x00000015555d7223 */ /* 0x040fe2000000008e */
[----:B------:R-:W-:Y:S01]  /*9d30*/  FFMA R85, R85, R41, R84 ;  /* 0x0000002955557223 */ /* 0x000fe20000000054 */
[C---:B------:R-:W-:Y:S01]  /*9d40*/  FFMA R168, R86.reuse, R50, R89 ;  /* 0x0000003256a87223 */ /* 0x040fe20000000059 */
[C---:B------:R-:W-:Y:S01]  /*9d50*/  FFMA R84, R86.reuse, R38, R91 ;  /* 0x0000002656547223 */ /* 0x040fe2000000005b */
[----:B------:R-:W-:Y:S01]  /*9d60*/  FFMA R166, R86, R22, R93 ;  /* 0x0000001656a67223 */ /* 0x000fe2000000005d */
[----:B------:R-:W4:Y:S01]  /*9d70*/  LDS.128 R88, [R0.X4+UR5+0x38b0] ;  /* 0x0038b00500587984 */ /* 0x000f220008004c00 */
[----:B--2---:R-:W-:Y:S01]  /*9d80*/  FFMA R138, R72, R20, R138 ;  /* 0x00000014488a7223 */ /* 0x004fe2000000008a */
[----:B------:R-:W-:Y:S01]  /*9d90*/  FFMA R156, R86, R42, R85 ;  /* 0x0000002a569c7223 */ /* 0x000fe20000000055 */
[----:B------:R-:W-:Y:S01]  /*9da0*/  FFMA R167, R87, R39, R84 ;  /* 0x0000002757a77223 */ /* 0x000fe20000000054 */
        /* <DEDUP_REMOVED lines=15> */
[----:B------:R-:W-:Y:S01]  /*9ea0*/  FFMA R163, R75, R23, R72 ;  /* 0x000000174ba37223 */ /* 0x000fe20000000048 */
[C---:B------:R-:W-:Y:S01]  /*9eb0*/  FFMA R72, R76.reuse, R40, R7 ;  /* 0x000000284c487223 */ /* 0x040fe20000000007 */
[C---:B------:R-:W-:Y:S01]  /*9ec0*/  FFMA R136, R76.reuse, R48, R136 ;  /* 0x000000304c887223 */ /* 0x040fe20000000088 */
[----:B------:R-:W-:Y:S01]  /*9ed0*/  FFMA R4, R76, R20, R4 ;  /* 0x000000144c047223 */ /* 0x000fe20000000004 */
[----:B------:R-:W1:Y:S01]  /*9ee0*/  LDS.128 R92, [R0.X4+UR5+0x3930] ;  /* 0x00393005005c7984 */ /* 0x000e620008004c00 */
        /* <DEDUP_REMOVED lines=8> */
[C---:B---3--:R-:W-:Y:S01]  /*9f70*/  FFMA R52, R80.reuse, R48, R52 ;  /* 0x0000003050347223 */ /* 0x048fe20000000034 */
[----:B------:R-:W-:Y:S01]  /*9f80*/  FFMA R6, R80, R36, R6 ;  /* 0x0000002450067223 */ /* 0x000fe20000000006 */
[----:B------:R-:W-:Y:S01]  /*9f90*/  FFMA R162, R78, R50, R7 ;  /* 0x000000324ea27223 */ /* 0x000fe20000000007 */
        /* <DEDUP_REMOVED lines=11> */
[C---:B----4-:R-:W-:Y:S01]  /*a050*/  FFMA R14, R88.reuse, R20, R14 ;  /* 0x00000014580e7223 */ /* 0x050fe2000000000e */
[C---:B------:R-:W-:Y:S01]  /*a060*/  FFMA R12, R88.reuse, R36, R12 ;  /* 0x00000024580c7223 */ /* 0x040fe2000000000c */
[----:B------:R-:W-:Y:S01]  /*a070*/  FFMA R147, R83, R43, R52 ;  /* 0x0000002b53937223 */ /* 0x000fe20000000034 */
[C---:B------:R-:W-:Y:S01]  /*a080*/  FFMA R52, R88.reuse, R40, R15 ;  /* 0x0000002858347223 */ /* 0x040fe2000000000f */
[----:B------:R-:W-:Y:S01]  /*a090*/  FFMA R88, R88, R48, R13 ;  /* 0x0000003058587223 */ /* 0x000fe2000000000d */
[----:B------:R-:W-:Y:S01]  /*a0a0*/  FFMA R82, R82, R22, R81 ;  /* 0x0000001652527223 */ /* 0x000fe20000000051 */
[C---:B------:R-:W-:Y:S01]  /*a0b0*/  FFMA R15, R89.reuse, R21, R14 ;  /* 0x00000015590f7223 */ /* 0x040fe2000000000e */
[C---:B------:R-:W-:Y:S01]  /*a0c0*/  FFMA R13, R89.reuse, R37, R12 ;  /* 0x00000025590d7223 */ /* 0x040fe2000000000c */
[C---:B------:R-:W-:Y:S01]  /*a0d0*/  FFMA R154, R78.reuse, R42, R75 ;  /* 0x0000002a4e9a7223 */ /* 0x040fe2000000004b */
[-C--:B------:R-:W-:Y:S01]  /*a0e0*/  FFMA R160, R78, R22.reuse, R77 ;  /* 0x000000164ea07223 */ /* 0x080fe2000000004d */
        /* <DEDUP_REMOVED lines=9> */
[----:B------:R-:W-:Y:S01]  /*a180*/  LDS.128 R72, [R9+0xc0] ;  /* 0x0000c00009487984 */ /* 0x000fe20000000c00 */
[----:B------:R-:W-:Y:S01]  /*a190*/  FFMA R89, R89, R49, R88 ;  /* 0x0000003159597223 */ /* 0x000fe20000000058 */
[----:B-1----:R-:W-:Y:S01]  /*a1a0*/  FFMA R88, R92, R48, R199 ;  /* 0x000000305c587223 */ /* 0x002fe200000000c7 */
[C---:B------:R-:W-:Y:S01]  /*a1b0*/  FFMA R146, R90.reuse, R42, R53 ;  /* 0x0000002a5a927223 */ /* 0x040fe20000000035 */
[----:B------:R-:W-:Y:S01]  /*a1c0*/  LDS.128 R80, [R9+0x140] ;  /* 0x0001400009507984 */ /* 0x000fe20000000c00 */
[----:B------:R-:W-:Y:S01]  /*a1d0*/  FFMA R150, R90, R50, R89 ;  /* 0x000000325a967223 */ /* 0x000fe20000000059 */
[C---:B------:R-:W-:Y:S01]  /*a1e0*/  FFMA R149, R91.reuse, R39, R52 ;  /* 0x000000275b957223 */ /* 0x040fe20000000034 */
[C---:B------:R-:W-:Y:S01]  /*a1f0*/  FFMA R148, R91.reuse, R23, R148 ;  /* 0x000000175b947223 */ /* 0x040fe20000000094 */
[----:B------:R-:W-:Y:S01]  /*a200*/  LDS.128 R76, [R9+0x40] ;  /* 0x00004000094c7984 */ /* 0x000fe20000000c00 */
[C---:B------:R-:W-:Y:S01]  /*a210*/  FFMA R150, R91.reuse, R51, R150 ;  /* 0x000000335b967223 */ /* 0x040fe20000000096 */
[----:B------:R-:W-:Y:S01]  /*a220*/  FFMA R146, R91, R43, R146 ;  /* 0x0000002b5b927223 */ /* 0x000fe20000000092 */
[C---:B------:R-:W-:Y:S01]  /*a230*/  FFMA R53, R93.reuse, R49, R88 ;  /* 0x000000315d357223 */ /* 0x040fe20000000058 */
[----:B------:R-:W1:Y:S01]  /*a240*/  LDS.128 R12, [R0.X4+UR5+0x40] ;  /* 0x00004005000c7984 */ /* 0x000e620008004c00 */
[C---:B------:R-:W-:Y:S01]  /*a250*/  FFMA R198, R92.reuse, R36, R198 ;  /* 0x000000245cc67223 */ /* 0x040fe200000000c6 */
[C---:B------:R-:W-:Y:S01]  /*a260*/  FFMA R52, R92.reuse, R20, R197 ;  /* 0x000000145c347223 */ /* 0x040fe200000000c5 */
[----:B------:R-:W-:Y:S01]  /*a270*/  FFMA R196, R92, R40, R196 ;  /* 0x000000285cc47223 */ /* 0x000fe200000000c4 */
[----:B------:R-:W3:Y:S01]  /*a280*/  LDS.128 R84, [R9+0x1c0] ;  /* 0x0001c00009547984 */ /* 0x000ee20000000c00 */
        /* <DEDUP_REMOVED lines=29> */
[----:B------:R-:W5:Y:S04]  /*a460*/  LDS.128 R48, [R0.X4+UR5+0x19c0] ;  /* 0x0019c00500307984 */ /* 0x000f680008004c00 */
[----:B------:R-:W5:Y:S01]  /*a470*/  LDS.128 R40, [R0.X4+UR5+0x20c0] ;  /* 0x0020c00500287984 */ /* 0x000f620008004c00 */
[C---:B-1----:R-:W-:Y:S01]  /*a480*/  FFMA R114, R12.reuse, R72, R114 ;  /* 0x000000480c727223 */ /* 0x042fe20000000072 */
[C---:B------:R-:W-:Y:S01]  /*a490*/  FFMA R6, R12.reuse, R80, R115 ;  /* 0x000000500c067223 */ /* 0x040fe20000000073 */
[C---:B------:R-:W-:Y:S01]  /*a4a0*/  FFMA R4, R12.reuse, R76, R113 ;  /* 0x0000004c0c047223 */ /* 0x040fe20000000071 */
[----:B---3--:R-:W-:Y:S01]  /*a4b0*/  FFMA R12, R12, R84, R107 ;  /* 0x000000540c0c7223 */ /* 0x008fe2000000006b */
        /* <DEDUP_REMOVED lines=13> */
[C---:B----4-:R-:W-:Y:S01]  /*a590*/  FFMA R14, R88.reuse, R84, R3 ;  /* 0x00000054580e7223 */ /* 0x050fe20000000003 */
[C---:B------:R-:W-:Y:S01]  /*a5a0*/  FFMA R12, R88.reuse, R80, R11 ;  /* 0x00000050580c7223 */ /* 0x040fe2000000000b */
[----:B------:R-:W-:Y:S01]  /*a5b0*/  FFMA R8, R88, R72, R8 ;  /* 0x0000004858087223 */ /* 0x000fe20000000008 */
[----:B------:R-:W-:Y:S01]  /*a5c0*/  LDS.128 R112, [R0.X4+UR5+0x11c0] ;  /* 0x0011c00500707984 */ /* 0x000fe20008004c00 */
[C---:B------:R-:W-:Y:S01]  /*a5d0*/  FFMA R3, R89.reuse, R85, R14 ;  /* 0x0000005559037223 */ /* 0x040fe2000000000e */
[C---:B------:R-:W-:Y:S01]  /*a5e0*/  FFMA R11, R89.reuse, R81, R12 ;  /* 0x00000051590b7223 */ /* 0x040fe2000000000c */
[----:B------:R-:W-:Y:S01]  /*a5f0*/  FFMA R21, R89, R73, R8 ;  /* 0x0000004959157223 */ /* 0x000fe20000000008 */
[----:B------:R-:W3:Y:S01]  /*a600*/  LDS.128 R12, [R0.X4+UR5+0x840] ;  /* 0x00084005000c7984 */ /* 0x000ee20008004c00 */
[----:B--2---:R-:W-:Y:S01]  /*a610*/  FFMA R18, R92, R84, R18 ;  /* 0x000000545c127223 */ /* 0x004fe20000000012 */
        /* <DEDUP_REMOVED lines=9> */
[----:B------:R-:W-:Y:S01]  /*a6b0*/  FFMA R11, R93, R81, R8 ;  /* 0x000000515d0b7223 */ /* 0x000fe20000000008 */
[----:B------:R-:W2:Y:S01]  /*a6c0*/  LDS.128 R16, [R0.X4+UR5+0x8c0] ;  /* 0x0008c00500107984 */ /* 0x000ea20008004c00 */
[C---:B------:R-:W-:Y:S01]  /*a6d0*/  FFMA R20, R94.reuse, R86, R3 ;  /* 0x000000565e147223 */ /* 0x040fe20000000003 */
[C---:B------:R-:W-:Y:S01]  /*a6e0*/  FFMA R8, R94.reuse, R74, R21 ;  /* 0x0000004a5e087223 */ /* 0x040fe20000000015 */
[----:B------:R-:W-:Y:S01]  /*a6f0*/  FFMA R212, R94, R82, R11 ;  /* 0x000000525ed47223 */ /* 0x000fe2000000000b */
[-C--:B------:R-:W-:Y:S01]  /*a700*/  FFMA R88, R88, R76.reuse, R111 ;  /* 0x0000004c58587223 */ /* 0x080fe2000000006f */
[C---:B------:R-:W-:Y:S01]  /*a710*/  FFMA R213, R95.reuse, R87, R20 ;  /* 0x000000575fd57223 */ /* 0x040fe20000000014 */
[----:B------:R-:W-:Y:S01]  /*a720*/  FFMA R211, R95, R75, R8 ;  /* 0x0000004b5fd37223 */ /* 0x000fe20000000008 */
[----:B------:R-:W4:Y:S01]  /*a730*/  LDS.128 R20, [R0.X4+UR5+0x940] ;  /* 0x0009400500147984 */ /* 0x000f220008004c00 */
[----:B-----5:R-:W-:Y:S01]  /*a740*/  FFMA R132, R48, R76, R132 ;  /* 0x0000004c30847223 */ /* 0x020fe20000000084 */
[C---:B------:R-:W-:Y:S01]  /*a750*/  FFMA R118, R40.reuse, R84, R118 ;  /* 0x0000005428767223 */ /* 0x040fe20000000076 */
[-C--:B------:R-:W-:Y:S01]  /*a760*/  FFMA R70, R40, R80.reuse, R70 ;  /* 0x0000005028467223 */ /* 0x080fe20000000046 */
[----:B------:R-:W-:Y:S01]  /*a770*/  LDS.128 R36, [R0.X4+UR5+0x2140] ;  /* 0x0021400500247984 */ /* 0x000fe20008004c00 */
        /* <DEDUP_REMOVED lines=42> */
[----:B----4-:R-:W-:Y:S01]  /*aa20*/  FFMA R16, R20, R84, R55 ;  /* 0x0000005414107223 */ /* 0x010fe20000000037 */
        /* <DEDUP_REMOVED lines=54> */
[----:B------:R-:W-:Y:S01]  /*ad90*/  FFMA R143, R15, R75, R4 ;  /* 0x0000004b0f8f7223 */ /* 0x000fe20000000004 */
[C---:B---3--:R-:W-:Y:S01]  /*ada0*/  FFMA R6, R16.reuse, R84, R61 ;  /* 0x0000005410067223 */ /* 0x048fe2000000003d */
[----:B------:R-:W-:Y:S01]  /*adb0*/  FFMA R4, R16, R72, R31 ;  /* 0x0000004810047223 */ /* 0x000fe2000000001f */
        /* <DEDUP_REMOVED lines=9> */
[----:B------:R-:W-:Y:S01]  /*ae50*/  FFMA R8, R18, R74, R13 ;  /* 0x0000004a12087223 */ /* 0x000fe2000000000d */
[----:B------:R-:W-:Y:S01]  /*ae60*/  FFMA R141, R19, R87, R12 ;  /* 0x00000057138d7223 */ /* 0x000fe2000000000c */
[C---:B------:R-:W-:Y:S01]  /*ae70*/  FFMA R11, R17.reuse, R81, R60 ;  /* 0x00000051110b7223 */ /* 0x040fe2000000003c */
[----:B------:R-:W3:Y:S01]  /*ae80*/  LDS.128 R12, [R0.X4+UR5+0x18c0] ;  /* 0x0018c005000c7984 */ /* 0x000ee20008004c00 */
[----:B------:R-:W-:Y:S01]  /*ae90*/  FFMA R17, R17, R77, R62 ;  /* 0x0000004d11117223 */ /* 0x000fe2000000003e */
[C---:B-1----:R-:W-:Y:S01]  /*aea0*/  FFMA R66, R20.reuse, R84, R66 ;  /* 0x0000005414427223 */ /* 0x042fe20000000042 */
[----:B------:R-:W-:Y:S01]  /*aeb0*/  FFMA R64, R20, R72, R64 ;  /* 0x0000004814407223 */ /* 0x000fe20000000040 */
[----:B------:R-:W-:Y:S01]  /*aec0*/  FFMA R139, R19, R75, R8 ;  /* 0x0000004b138b7223 */ /* 0x000fe20000000008 */
[----:B------:R-:W-:Y:S01]  /*aed0*/  FFMA R138, R18, R78, R17 ;  /* 0x0000004e128a7223 */ /* 0x000fe20000000011 */
[----:B------:R-:W-:Y:S01]  /*aee0*/  FFMA R8, R20, R80, R65 ;  /* 0x0000005014087223 */ /* 0x000fe20000000041 */
[C---:B------:R-:W-:Y:S01]  /*aef0*/  FFMA R3, R21.reuse, R85, R66 ;  /* 0x0000005515037223 */ /* 0x040fe20000000042 */
[C---:B------:R-:W-:Y:S01]  /*af00*/  FFMA R17, R21.reuse, R73, R64 ;  /* 0x0000004915117223 */ /* 0x040fe20000000040 */
        /* <DEDUP_REMOVED lines=8> */
[----:B------:R-:W1:Y:S01]  /*af90*/  LDS.128 R16, [R0.X4+UR5+0x1940] ;  /* 0x0019400500107984 */ /* 0x000e620008004c00 */
[----:B------:R-:W-:Y:S01]  /*afa0*/  FFMA R137, R23, R87, R8 ;  /* 0x0000005717897223 */ /* 0x000fe20000000008 */
        /* <DEDUP_REMOVED lines=28> */
[----:B------:R-:W2:Y:S01]  /*b170*/  LDS.128 R44, [R0.X4+UR5+0x2040] ;  /* 0x00204005002c7984 */ /* 0x000ea20008004c00 */
[C---:B------:R-:W-:Y:S01]  /*b180*/  FFMA R108, R6.reuse, R86, R3 ;  /* 0x00000056066c7223 */ /* 0x040fe20000000003 */
[C---:B------:R-:W-:Y:S01]  /*b190*/  FFMA R110, R6.reuse, R74, R21 ;  /* 0x0000004a066e7223 */ /* 0x040fe20000000015 */
        /* <DEDUP_REMOVED lines=12> */
[C---:B-1----:R-:W-:Y:S01]  /*b260*/  FFMA R4, R16.reuse, R80, R99 ;  /* 0x0000005010047223 */ /* 0x042fe20000000063 */
        /* <DEDUP_REMOVED lines=30> */
[----:B------:R-:W-:Y:S01]  /*b450*/  FFMA R96, R44, R80, R96 ;  /* 0x000000502c607223 */ /* 0x000fe20000000060 */
[----:B------:R-:W-:Y:S01]  /*b460*/  FFMA R14, R14, R78, R13 ;  /* 0x0000004e0e0e7223 */ /* 0x000fe2000000000d */
[C---:B------:R-:W-:Y:S01]  /*b470*/  FFMA R3, R45.reuse, R85, R6 ;  /* 0x000000552d037223 */ /* 0x040fe20000000006 */
[C---:B------:R-:W-:Y:S01]  /*b480*/  FFMA R13, R45.reuse, R73, R4 ;  /* 0x000000492d0d7223 */ /* 0x040fe20000000004 */
[----:B------:R-:W-:Y:S01]  /*b490*/  FFMA R44, R44, R76, R135 ;  /* 0x0000004c2c2c7223 */ /* 0x000fe20000000087 */
[----:B------:R-:W1:Y:S01]  /*b4a0*/  LDS.128 R4, [R0.X4+UR5+0x21c0] ;  /* 0x0021c00500047984 */ /* 0x000e620008004c00 */
        /* <DEDUP_REMOVED lines=30> */
[-C--:B------:R-:W-:Y:S01]  /*b690*/  FFMA R36, R36, R76.reuse, R131 ;  /* 0x0000004c24247223 */ /* 0x080fe20000000083 */
        /* <DEDUP_REMOVED lines=9> */
[----:B------:R-:W4:Y:S01]  /*b730*/  LDS.128 R56, [R0.X4+UR5+0x2940] ;  /* 0x0029400500387984 */ /* 0x000f220008004c00 */
[C---:B------:R-:W-:Y:S01]  /*b740*/  FFMA R35, R39.reuse, R87, R16 ;  /* 0x0000005727237223 */ /* 0x040fe20000000010 */
[C---:B------:R-:W-:Y:S01]  /*b750*/  FFMA R37, R39.reuse, R83, R14 ;  /* 0x0000005327257223 */ /* 0x040fe2000000000e */
[C---:B------:R-:W-:Y:S01]  /*b760*/  FFMA R38, R39.reuse, R75, R12 ;  /* 0x0000004b27267223 */ /* 0x040fe2000000000c */
[C---:B-1----:R-:W-:Y:S01]  /*b770*/  FFMA R184, R4.reuse, R72, R184 ;  /* 0x0000004804b87223 */ /* 0x042fe200000000b8 */
[----:B------:R-:W-:Y:S01]  /*b780*/  FFMA R39, R39, R79, R8 ;  /* 0x0000004f27277223 */ /* 0x000fe20000000008 */
        /* <DEDUP_REMOVED lines=18> */
[C---:B--2---:R-:W-:Y:S01]  /*b8b0*/  FFMA R4, R28.reuse, R72, R181 ;  /* 0x000000481c047223 */ /* 0x044fe200000000b5 */
[C---:B------:R-:W-:Y:S01]  /*b8c0*/  FFMA R136, R23.reuse, R83, R136 ;  /* 0x0000005317887223 */ /* 0x040fe20000000088 */
[----:B------:R-:W-:Y:S01]  /*b8d0*/  FFMA R116, R23, R75, R116 ;  /* 0x0000004b17747223 */ /* 0x000fe20000000074 */
[C---:B------:R-:W-:Y:S01]  /*b8e0*/  FFMA R23, R7.reuse, R87, R8 ;  /* 0x0000005707177223 */ /* 0x040fe20000000008 */
[C---:B------:R-:W-:Y:S01]  /*b8f0*/  FFMA R26, R7.reuse, R83, R26 ;  /* 0x00000053071a7223 */ /* 0x040fe2000000001a */
[----:B------:R-:W-:Y:S01]  /*b900*/  FFMA R24, R7, R79, R24 ;  /* 0x0000004f07187223 */ /* 0x000fe20000000018 */
[----:B------:R-:W-:Y:S01]  /*b910*/  FFMA R7, R29, R73, R4 ;  /* 0x000000491d077223 */ /* 0x000fe20000000004 */
[----:B------:R-:W-:Y:S01]  /*b920*/  FFMA R6, R28, R84, R183 ;  /* 0x000000541c067223 */ /* 0x000fe200000000b7 */
[C---:B------:R-:W-:Y:S01]  /*b930*/  FFMA R104, R15.reuse, R87, R104 ;  /* 0x000000570f687223 */ /* 0x040fe20000000068 */
[----:B------:R-:W-:Y:S01]  /*b940*/  FFMA R106, R15, R75, R106 ;  /* 0x0000004b0f6a7223 */ /* 0x000fe2000000006a */
[----:B------:R-:W-:Y:S01]  /*b950*/  FFMA R4, R30, R74, R7 ;  /* 0x0000004a1e047223 */ /* 0x000fe20000000007 */
[----:B------:R-:W-:Y:S01]  /*b960*/  FFMA R3, R29, R85, R6 ;  /* 0x000000551d037223 */ /* 0x000fe20000000006 */
[----:B------:R-:W2:Y:S01]  /*b970*/  LDS.128 R52, [R0.X4+UR5+0x3040] ;  /* 0x0030400500347984 */ /* 0x000ea20008004c00 */
[-C--:B------:R-:W-:Y:S01]  /*b980*/  FFMA R182, R28, R80.reuse, R182 ;  /* 0x000000501cb67223 */ /* 0x080fe200000000b6 */
[----:B------:R-:W-:Y:S01]  /*b990*/  FFMA R15, R31, R75, R4 ;  /* 0x0000004b1f0f7223 */ /* 0x000fe20000000004 */
[----:B---3--:R-:W-:Y:S01]  /*b9a0*/  FFMA R4, R60, R80, R179 ;  /* 0x000000503c047223 */ /* 0x008fe200000000b3 */
[----:B------:R-:W-:Y:S01]  /*b9b0*/  FFMA R6, R30, R86, R3 ;  /* 0x000000561e067223 */ /* 0x000fe20000000003 */
[----:B------:R-:W-:Y:S01]  /*b9c0*/  FFMA R128, R28, R76, R128 ;  /* 0x0000004c1c807223 */ /* 0x000fe20000000080 */
[-C--:B------:R-:W-:Y:S01]  /*b9d0*/  FFMA R5, R29, R81.reuse, R182 ;  /* 0x000000511d057223 */ /* 0x080fe200000000b6 */
        /* <DEDUP_REMOVED lines=9> */
[----:B----4-:R-:W-:Y:S01]  /*ba70*/  FFMA R6, R56, R72, R175 ;  /* 0x0000004838067223 */ /* 0x010fe200000000af */
[C---:B------:R-:W-:Y:S01]  /*ba80*/  FFMA R5, R61.reuse, R85, R180 ;  /* 0x000000553d057223 */ /* 0x040fe200000000b4 */
[C---:B------:R-:W-:Y:S01]  /*ba90*/  FFMA R11, R61.reuse, R73, R178 ;  /* 0x000000493d0b7223 */ /* 0x040fe200000000b2 */
        /* <DEDUP_REMOVED lines=8> */
[----:B------:R-:W3:Y:S01]  /*bb20*/  LDS.128 R28, [R0.X4+UR5+0x30c0] ;  /* 0x0030c005001c7984 */ /* 0x000ee20008004c00 */
[----:B------:R-:W-:Y:S01]  /*bb30*/  FFMA R20, R58, R74, R21 ;  /* 0x0000004a3a147223 */ /* 0x000fe20000000015 */
[----:B------:R-:W-:Y:S01]  /*bb40*/  FFMA R176, R56, R80, R176 ;  /* 0x0000005038b07223 */ /* 0x000fe200000000b0 */
[----:B------:R-:W-:Y:S01]  /*bb50*/  FFMA R22, R58, R86, R5 ;  /* 0x000000563a167223 */ /* 0x000fe20000000005 */
[C---:B-1----:R-:W-:Y:S01]  /*bb60*/  FFMA R174, R16.reuse, R84, R174 ;  /* 0x0000005410ae7223 */ /* 0x042fe200000000ae */
        /* <DEDUP_REMOVED lines=15> */
[----:B------:R-:W-:Y:S01]  /*bc60*/  FFMA R11, R63, R79, R62 ;  /* 0x0000004f3f0b7223 */ /* 0x000fe2000000003e */
[----:B------:R-:W-:Y:S01]  /*bc70*/  FFMA R57, R57, R77, R56 ;  /* 0x0000004d39397223 */ /* 0x000fe20000000038 */
[-C--:B------:R-:W-:Y:S01]  /*bc80*/  FFMA R13, R59, R87.reuse, R22 ;  /* 0x000000573b0d7223 */ /* 0x080fe20000000016 */
[----:B------:R-:W1:Y:S01]  /*bc90*/  LDS.128 R60, [R0.X4+UR5+0x3140] ;  /* 0x00314005003c7984 */ /* 0x000e620008004c00 */
[C---:B------:R-:W-:Y:S01]  /*bca0*/  FFMA R32, R18.reuse, R86, R21 ;  /* 0x0000005612207223 */ /* 0x040fe20000000015 */
[C---:B------:R-:W-:Y:S01]  /*bcb0*/  FFMA R22, R18.reuse, R82, R25 ;  /* 0x0000005212167223 */ /* 0x040fe20000000019 */
[C---:B------:R-:W-:Y:S01]  /*bcc0*/  FFMA R16, R18.reuse, R74, R33 ;  /* 0x0000004a12107223 */ /* 0x040fe20000000021 */
[-C--:B------:R-:W-:Y:S01]  /*bcd0*/  FFMA R20, R18, R78.reuse, R17 ;  /* 0x0000004e12147223 */ /* 0x080fe20000000011 */
        /* <DEDUP_REMOVED lines=36> */
[----:B------:R-:W4:Y:S01]  /*bf20*/  LDS.128 R96, [R0.X4+UR5+0x38c0] ;  /* 0x0038c00500607984 */ /* 0x000f220008004c00 */
        /* <DEDUP_REMOVED lines=15> */
[----:B------:R-:W-:Y:S01]  /*c020*/  FFMA R60, R62, R74, R67 ;  /* 0x0000004a3e3c7223 */ /* 0x000fe20000000043 */
[----:B--2---:R-:W-:Y:S01]  /*c030*/  FFMA R154, R56, R76, R154 ;  /* 0x0000004c389a7223 */ /* 0x004fe2000000009a */
        /* <DEDUP_REMOVED lines=8> */
[----:B------:R-:W1:Y:S01]  /*c0c0*/  LDS.128 R88, [R0.X4+UR5+0x3940] ;  /* 0x0039400500587984 */ /* 0x000e620008004c00 */
[C---:B------:R-:W-:Y:S01]  /*c0d0*/  FFMA R162, R56.reuse, R84, R162 ;  /* 0x0000005438a27223 */ /* 0x040fe200000000a2 */
        /* <DEDUP_REMOVED lines=11> */
[----:B---3--:R-:W-:Y:S01]  /*c190*/  FFMA R56, R52, R76, R147 ;  /* 0x0000004c34387223 */ /* 0x008fe20000000093 */
[C---:B------:R-:W-:Y:S01]  /*c1a0*/  FFMA R226, R58.reuse, R86, R61 ;  /* 0x000000563ae27223 */ /* 0x040fe2000000003d */
[C---:B------:R-:W-:Y:S01]  /*c1b0*/  FFMA R60, R58.reuse, R82, R63 ;  /* 0x000000523a3c7223 */ /* 0x040fe2000000003f */
[----:B------:R-:W-:Y:S01]  /*c1c0*/  FFMA R224, R58, R74, R57 ;  /* 0x0000004a3ae07223 */ /* 0x000fe20000000039 */
[C---:B------:R-:W-:Y:S01]  /*c1d0*/  FFMA R58, R52.reuse, R84, R153 ;  /* 0x00000054343a7223 */ /* 0x040fe20000000099 */
[C---:B------:R-:W-:Y:S01]  /*c1e0*/  FFMA R152, R52.reuse, R80, R152 ;  /* 0x0000005034987223 */ /* 0x040fe20000000098 */
[----:B------:R-:W-:Y:S01]  /*c1f0*/  FFMA R52, R52, R72, R151 ;  /* 0x0000004834347223 */ /* 0x000fe20000000097 */
        /* <DEDUP_REMOVED lines=10> */
[-C--:B------:R-:W-:Y:S01]  /*c2a0*/  FFMA R199, R95, R79.reuse, R94 ;  /* 0x0000004f5fc77223 */ /* 0x080fe2000000005e */
[C---:B------:R-:W-:Y:S01]  /*c2b0*/  FFMA R120, R54.reuse, R86, R57 ;  /* 0x0000005636787223 */ /* 0x040fe20000000039 */
[----:B------:R-:W2:Y:S01]  /*c2c0*/  LDS.128 R92, [R0.X4+UR5+0x39c0] ;  /* 0x0039c005005c7984 */ /* 0x000ea20008004c00 */
[C---:B------:R-:W-:Y:S01]  /*c2d0*/  FFMA R56, R54.reuse, R82, R59 ;  /* 0x0000005236387223 */ /* 0x040fe2000000003b */
[----:B------:R-:W-:Y:S01]  /*c2e0*/  FFMA R118, R54, R74, R53 ;  /* 0x0000004a36767223 */ /* 0x000fe20000000035 */
[C---:B------:R-:W-:Y:S01]  /*c2f0*/  FFMA R121, R55.reuse, R79, R52 ;  /* 0x0000004f37797223 */ /* 0x040fe20000000034 */
[C---:B----4-:R-:W-:Y:S01]  /*c300*/  FFMA R148, R96.reuse, R72, R148 ;  /* 0x0000004860947223 */ /* 0x050fe20000000094 */
        /* <DEDUP_REMOVED lines=12> */
[----:B------:R-:W-:Y:S01]  /*c3d0*/  LDS.128 R52, [R9+0x50] ;  /* 0x0000500009347984 */ /* 0x000fe20000000c00 */
[----:B------:R-:W-:Y:S01]  /*c3e0*/  FFMA R97, R97, R85, R150 ;  /* 0x0000005561617223 */ /* 0x000fe20000000096 */
[C---:B------:R-:W-:Y:S01]  /*c3f0*/  FFMA R123, R99.reuse, R83, R126 ;  /* 0x00000053637b7223 */ /* 0x040fe2000000007e */
[C---:B------:R-:W-:Y:S01]  /*c400*/  FFMA R125, R99.reuse, R79, R96 ;  /* 0x0000004f637d7223 */ /* 0x040fe20000000060 */
[----:B------:R-:W-:Y:S01]  /*c410*/  LDS.128 R60, [R9+0x150] ;  /* 0x00015000093c7984 */ /* 0x000fe20000000c00 */
[----:B-1----:R-:W-:Y:S01]  /*c420*/  FFMA R96, R88, R80, R229 ;  /* 0x0000005058607223 */ /* 0x002fe200000000e5 */
[----:B------:R-:W-:Y:S01]  /*c430*/  FFMA R124, R98, R86, R97 ;  /* 0x00000056627c7223 */ /* 0x000fe20000000061 */
[C---:B------:R-:W-:Y:S01]  /*c440*/  FFMA R122, R99.reuse, R75, R122 ;  /* 0x0000004b637a7223 */ /* 0x040fe2000000007a */
[----:B------:R-:W1:Y:S01]  /*c450*/  LDS.128 R64, [R0.X4+UR5+0x50] ;  /* 0x0000500500407984 */ /* 0x000e620008004c00 */
[----:B------:R-:W-:Y:S01]  /*c460*/  FFMA R230, R88, R84, R230 ;  /* 0x0000005458e67223 */ /* 0x000fe200000000e6 */
[----:B------:R-:W-:-:S02]  /*c470*/  FFMA R124, R99, R87, R124 ;  /* 0x00000057637c7223 */ /* 0x000fc4000000007c */
[----:B------:R-:W3:Y:S04]  /*c480*/  LDS.128 R56, [R9+0xd0] ;  /* 0x0000d00009387984 */ /* 0x000ee80000000c00 */
[----:B------:R-:W4:Y:S01]  /*c490*/  LDS.128 R68, [R9+0x1d0] ;  /* 0x0001d00009447984 */ /* 0x000f220000000c00 */
[----:B------:R-:W-:-:S03]  /*c4a0*/  FFMA R129, R89, R81, R96 ;  /* 0x0000005159817223 */ /* 0x000fc60000000060 */
[----:B------:R-:W5:Y:S01]  /*c4b0*/  LDS.128 R96, [R0.X4+UR5+0xd0] ;  /* 0x0000d00500607984 */ /* 0x000f620008004c00 */
[C---:B------:R-:W-:Y:S01]  /*c4c0*/  FFMA R228, R88.reuse, R72, R228 ;  /* 0x0000004858e47223 */ /* 0x040fe200000000e4 */
[----:B------:R-:W-:Y:S01]  /*c4d0*/  FFMA R88, R88, R76, R227 ;  /* 0x0000004c58587223 */ /* 0x000fe200000000e3 */
[C---:B------:R-:W-:Y:S01]  /*c4e0*/  FFMA R127, R89.reuse, R85, R230 ;  /* 0x00000055597f7223 */ /* 0x040fe200000000e6 */
[----:B--2---:R-:W-:Y:S01]  /*c4f0*/  FFMA R220, R92, R72, R220 ;  /* 0x000000485cdc7223 */ /* 0x004fe200000000dc */
        /* <DEDUP_REMOVED lines=26> */
[----:B------:R-:W2:Y:S01]  /*c6a0*/  LDL R229, [R1+0x50] ;  /* 0x0000500001e57983 */ /* 0x000ea20000100800 */
[C---:B---3--:R-:W-:Y:S01]  /*c6b0*/  FFMA R218, R64.reuse, R56, R218 ;  /* 0x0000003840da7223 */ /* 0x048fe200000000da */
[C---:B------:R-:W-:Y:S01]  /*c6c0*/  FFMA R84, R95.reuse, R83, R84 ;  /* 0x000000535f547223 */ /* 0x040fe20000000054 */
[----:B------:R-:W-:Y:S01]  /*c6d0*/  FFMA R95, R95, R79, R78 ;  /* 0x0000004f5f5f7223 */ /* 0x000fe2000000004e */
[C---:B------:R-:W-:Y:S01]  /*c6e0*/  FFMA R81, R65.reuse, R53, R72 ;  /* 0x0000003541517223 */ /* 0x040fe20000000048 */
[----:B----4-:R-:W-:Y:S01]  /*c6f0*/  FFMA R64, R64, R68, R201 ;  /* 0x0000004440407223 */ /* 0x010fe200000000c9 */
[C---:B------:R-:W-:Y:S01]  /*c700*/  FFMA R79, R65.reuse, R57, R218 ;  /* 0x00000039414f7223 */ /* 0x040fe200000000da */
        /* <DEDUP_REMOVED lines=106> */
[----:B------:R-:W-:Y:S01]  /*cdb0*/  FFMA R81, R81, R53, R192 ;  /* 0x0000003551517223 */ /* 0x000fe200000000c0 */
[----:B------:R-:W-:Y:S01]  /*cdc0*/  FFMA R182, R82, R58, R155 ;  /* 0x0000003a52b67223 */ /* 0x000fe2000000009b */
[C---:B------:R-:W-:Y:S01]  /*cdd0*/  FFMA R183, R83.reuse, R63, R80 ;  /* 0x0000003f53b77223 */ /* 0x040fe20000000050 */
        /* <DEDUP_REMOVED lines=30> */
[----:B------:R-:W4:Y:S01]  /*cfc0*/  LDS.128 R72, [R0.X4+UR5+0x11d0] ;  /* 0x0011d00500487984 */ /* 0x000f220008004c00 */
        /* <DEDUP_REMOVED lines=39> */
[C---:B----4-:R-:W-:Y:S01]  /*d240*/  FFMA R80, R72.reuse, R60, R113 ;  /* 0x0000003c48507223 */ /* 0x050fe20000000071 */
        /* <DEDUP_REMOVED lines=105> */
[----:B------:R-:W-:Y:S01]  /*d8e0*/  FFMA R73, R77, R57, R42 ;  /* 0x000000394d497223 */ /* 0x000fe2000000002a */
[C---:B------:R-:W-:Y:S01]  /*d8f0*/  FFMA R150, R67.reuse, R59, R150 ;  /* 0x0000003b43967223 */ /* 0x040fe20000000096 */
        /* <DEDUP_REMOVED lines=8> */
[----:B------:R-:W-:Y:S01]  /*d980*/  FFMA R139, R79, R59, R64 ;  /* 0x0000003b4f8b7223 */ /* 0x000fe20000000040 */
        /* <DEDUP_REMOVED lines=35> */
[----:B------:R-:W-:Y:S01]  /*dbc0*/  LDS.128 R100, [R0.X4+UR5+0x39d0] ;  /* 0x0039d00500647984 */ /* 0x000fe20008004c00 */
[C---:B----4-:R-:W-:Y:S01]  /*dbd0*/  FFMA R24, R40.reuse, R60, R8 ;  /* 0x0000003c28187223 */ /* 0x050fe20000000008 */
        /* <DEDUP_REMOVED lines=17> */
[----:B------:R-:W-:Y:S01]  /*dcf0*/  FFMA R15, R43, R55, R42 ;  /* 0x000000372b0f7223 */ /* 0x000fe2000000002a */
[C---:B------:R-:W-:Y:S01]  /*dd00*/  FFMA R24, R64.reuse, R68, R12 ;  /* 0x0000004440187223 */ /* 0x040fe2000000000c */
[----:B------:R-:W1:Y:S01]  /*dd10*/  LDS.128 R40, [R0.X4+UR5+0x3050] ;  /* 0x0030500500287984 */ /* 0x000e620008004c00 */
[----:B------:R-:W-:Y:S01]  /*dd20*/  FFMA R12, R64, R60, R7 ;  /* 0x0000003c400c7223 */ /* 0x000fe20000000007 */
[----:B------:R-:W-:Y:S01]  /*dd30*/  FFMA R4, R66, R58, R23 ;  /* 0x0000003a42047223 */ /* 0x000fe20000000017 */
[----:B------:R-:W-:Y:S01]  /*dd40*/  FFMA R64, R64, R52, R11 ;  /* 0x0000003440407223 */ /* 0x000fe2000000000b */
[C---:B------:R-:W-:Y:S01]  /*dd50*/  FFMA R7, R65.reuse, R69, R24 ;  /* 0x0000004541077223 */ /* 0x040fe20000000018 */
[----:B------:R-:W-:Y:S01]  /*dd60*/  FFMA R11, R65, R61, R12 ;  /* 0x0000003d410b7223 */ /* 0x000fe2000000000c */
[----:B------:R-:W-:Y:S01]  /*dd70*/  FFMA R23, R67, R59, R4 ;  /* 0x0000003b43177223 */ /* 0x000fe20000000004 */
[C---:B---3--:R-:W-:Y:S01]  /*dd80*/  FFMA R6, R48.reuse, R60, R6 ;  /* 0x0000003c30067223 */ /* 0x048fe20000000006 */
[----:B------:R-:W-:Y:S01]  /*dd90*/  FFMA R4, R48, R56, R5 ;  /* 0x0000003830047223 */ /* 0x000fe20000000005 */
[C---:B------:R-:W-:Y:S01]  /*dda0*/  FFMA R24, R66.reuse, R62, R11 ;  /* 0x0000003e42187223 */ /* 0x040fe2000000000b */
[----:B------:R-:W-:Y:S01]  /*ddb0*/  FFMA R12, R66, R70, R7 ;  /* 0x00000046420c7223 */ /* 0x000fe20000000007 */
[C---:B------:R-:W-:Y:S01]  /*ddc0*/  FFMA R27, R49.reuse, R61, R6 ;  /* 0x0000003d311b7223 */ /* 0x040fe20000000006 */
[----:B------:R-:W-:Y:S01]  /*ddd0*/  FFMA R35, R49, R57, R4 ;  /* 0x0000003931237223 */ /* 0x000fe20000000004 */
[----:B------:R-:W-:Y:S01]  /*dde0*/  FFMA R11, R67, R63, R24 ;  /* 0x0000003f430b7223 */ /* 0x000fe20000000018 */
[----:B------:R-:W3:Y:S01]  /*ddf0*/  LDS.128 R4, [R0.X4+UR5+0x30d0] ;  /* 0x0030d00500047984 */ /* 0x000ee20008004c00 */
[C---:B------:R-:W-:Y:S01]  /*de00*/  FFMA R24, R48.reuse, R68, R13 ;  /* 0x0000004430187223 */ /* 0x040fe2000000000d */
[----:B------:R-:W-:Y:S01]  /*de10*/  FFMA R10, R48, R52, R10 ;  /* 0x00000034300a7223 */ /* 0x000fe2000000000a */
[----:B------:R-:W-:Y:S01]  /*de20*/  FFMA R77, R77, R53, R76 ;  /* 0x000000354d4d7223 */ /* 0x000fe2000000004c */
[----:B------:R-:W-:Y:S01]  /*de30*/  FFMA R126, R72, R56, R126 ;  /* 0x00000038487e7223 */ /* 0x000fe2000000007e */
[C---:B------:R-:W-:Y:S01]  /*de40*/  FFMA R13, R49.reuse, R69, R24 ;  /* 0x00000045310d7223 */ /* 0x040fe20000000018 */
[----:B------:R-:W-:Y:S01]  /*de50*/  FFMA R49, R49, R53, R10 ;  /* 0x0000003531317223 */ /* 0x000fe2000000000a */
[C---:B------:R-:W-:Y:S01]  /*de60*/  FFMA R10, R50.reuse, R62, R27 ;  /* 0x0000003e320a7223 */ /* 0x040fe2000000001b */
        /* <DEDUP_REMOVED lines=15> */
[----:B------:R-:W4:Y:S01]  /*df60*/  LDS.128 R16, [R0.X4+UR5+0x3150] ;  /* 0x0031500500107984 */ /* 0x000f220008004c00 */
[----:B------:R-:W-:Y:S01]  /*df70*/  FFMA R26, R46, R62, R35 ;  /* 0x0000003e2e1a7223 */ /* 0x000fe20000000023 */
[C---:B------:R-:W-:Y:S01]  /*df80*/  FFMA R27, R47.reuse, R59, R38 ;  /* 0x0000003b2f1b7223 */ /* 0x040fe20000000026 */
[----:B------:R-:W-:Y:S01]  /*df90*/  FFMA R35, R47, R71, R44 ;  /* 0x000000472f237223 */ /* 0x000fe2000000002c */
[----:B-1----:R-:W-:Y:S01]  /*dfa0*/  FFMA R38, R40, R52, R25 ;  /* 0x0000003428267223 */ /* 0x002fe20000000019 */
        /* <DEDUP_REMOVED lines=31> */
[----:B------:R-:W5:Y:S01]  /*e1a0*/  LDS.128 R40, [R0.X4+UR5+0x38d0] ;  /* 0x0038d00500287984 */ /* 0x000f620008004c00 */
[----:B------:R-:W-:Y:S01]  /*e1b0*/  FFMA R51, R51, R55, R50 ;  /* 0x0000003733337223 */ /* 0x000fe20000000032 */
[C---:B------:R-:W-:Y:S01]  /*e1c0*/  FFMA R50, R6.reuse, R62, R5 ;  /* 0x0000003e06327223 */ /* 0x040fe20000000005 */
[----:B------:R-:W-:Y:S01]  /*e1d0*/  FFMA R6, R6, R70, R39 ;  /* 0x0000004606067223 */ /* 0x000fe20000000027 */
[C---:B----4-:R-:W-:Y:S01]  /*e1e0*/  FFMA R34, R16.reuse, R60, R34 ;  /* 0x0000003c10227223 */ /* 0x050fe20000000022 */
        /* <DEDUP_REMOVED lines=15> */
[----:B------:R-:W-:Y:S01]  /*e2e0*/  FFMA R16, R44, R60, R225 ;  /* 0x0000003c2c107223 */ /* 0x000fe200000000e1 */
        /* <DEDUP_REMOVED lines=14> */
[C---:B---3--:R-:W-:Y:S01]  /*e3d0*/  FFMA R118, R28.reuse, R56, R118 ;  /* 0x000000381c767223 */ /* 0x048fe20000000076 */
[C---:B------:R-:W-:Y:S01]  /*e3e0*/  FFMA R18, R28.reuse, R60, R119 ;  /* 0x0000003c1c127223 */ /* 0x040fe20000000077 */
[C---:B------:R-:W-:Y:S01]  /*e3f0*/  FFMA R120, R28.reuse, R68, R120 ;  /* 0x000000441c787223 */ /* 0x040fe20000000078 */
[-C--:B------:R-:W-:Y:S01]  /*e400*/  FFMA R16, R28, R52.reuse, R121 ;  /* 0x000000341c107223 */ /* 0x080fe20000000079 */
[C---:B------:R-:W-:Y:S01]  /*e410*/  FFMA R33, R29.reuse, R57, R118 ;  /* 0x000000391d217223 */ /* 0x040fe20000000076 */
[C---:B------:R-:W-:Y:S01]  /*e420*/  FFMA R19, R29.reuse, R61, R18 ;  /* 0x0000003d1d137223 */ /* 0x040fe20000000012 */
[C---:B------:R-:W-:Y:S01]  /*e430*/  FFMA R17, R29.reuse, R69, R120 ;  /* 0x000000451d117223 */ /* 0x040fe20000000078 */
[----:B------:R-:W-:Y:S01]  /*e440*/  FFMA R29, R29, R53, R16 ;  /* 0x000000351d1d7223 */ /* 0x000fe20000000010 */
[C---:B-----5:R-:W-:Y:S01]  /*e450*/  FFMA R28, R40.reuse, R52, R125 ;  /* 0x00000034281c7223 */ /* 0x060fe2000000007d */
        /* <DEDUP_REMOVED lines=20> */
[----:B------:R-:W-:Y:S01]  /*e5a0*/  FFMA R113, R79, R55, R78 ;  /* 0x000000374f717223 */ /* 0x000fe2000000004e */
[----:B------:R-:W-:Y:S01]  /*e5b0*/  FFMA R72, R72, R68, R127 ;  /* 0x0000004448487223 */ /* 0x000fe2000000007f */
[----:B------:R-:W-:Y:S01]  /*e5c0*/  LDS.128 R28, [R9+0xe0] ;  /* 0x0000e000091c7984 */ /* 0x000fe20000000c00 */
[C---:B------:R-:W-:Y:S01]  /*e5d0*/  FFMA R36, R42.reuse, R70, R33 ;  /* 0x000000462a247223 */ /* 0x040fe20000000021 */
[C---:B------:R-:W-:Y:S01]  /*e5e0*/  FFMA R206, R42.reuse, R62, R39 ;  /* 0x0000003e2ace7223 */ /* 0x040fe20000000027 */
        /* <DEDUP_REMOVED lines=22> */
[C---:B------:R-:W-:Y:S01]  /*e750*/  FFMA R201, R75.reuse, R59, R32 ;  /* 0x0000003b4bc97223 */ /* 0x040fe20000000020 */
[----:B------:R-:W-:Y:S01]  /*e760*/  FFMA R200, R75, R55, R200 ;  /* 0x000000374bc87223 */ /* 0x000fe200000000c8 */
[----:B------:R-:W-:Y:S01]  /*e770*/  FFMA R61, R101, R61, R84 ;  /* 0x0000003d653d7223 */ /* 0x000fe20000000054 */
[----:B------:R-:W5:Y:S01]  /*e780*/  LDS.128 R72, [R0.X4+UR5+0x160] ;  /* 0x0001600500487984 */ /* 0x000f620008004c00 */
[----:B------:R-:W-:Y:S01]  /*e790*/  FFMA R5, R7, R63, R50 ;  /* 0x0000003f07057223 */ /* 0x000fe20000000032 */
[----:B------:R-:W-:Y:S01]  /*e7a0*/  FFMA R68, R100, R68, R87 ;  /* 0x0000004464447223 */ /* 0x000fe20000000057 */
[----:B------:R-:W-:Y:S01]  /*e7b0*/  FFMA R198, R102, R62, R61 ;  /* 0x0000003e66c67223 */ /* 0x000fe2000000003d */
[-C--:B------:R-:W-:Y:S01]  /*e7c0*/  FFMA R12, R67, R71.reuse, R12 ;  /* 0x00000047430c7223 */ /* 0x080fe2000000000c */
[----:B------:R-:W-:Y:S01]  /*e7d0*/  FFMA R6, R7, R71, R6 ;  /* 0x0000004707067223 */ /* 0x000fe20000000006 */
[----:B------:R-:W-:Y:S01]  /*e7e0*/  FFMA R69, R101, R69, R68 ;  /* 0x0000004565457223 */ /* 0x000fe20000000044 */
[----:B------:R-:W-:Y:S01]  /*e7f0*/  FFMA R198, R103, R63, R198 ;  /* 0x0000003f67c67223 */ /* 0x000fe200000000c6 */
[----:B------:R-:W-:Y:S01]  /*e800*/  FFMA R52, R100, R52, R95 ;  /* 0x0000003464347223 */ /* 0x000fe2000000005f */
[----:B------:R-:W2:Y:S01]  /*e810*/  LDS.128 R60, [R0.X4+UR5+0x1e0] ;  /* 0x0001e005003c7984 */ /* 0x000ea20008004c00 */
[C---:B------:R-:W-:Y:S01]  /*e820*/  FFMA R70, R102.reuse, R70, R69 ;  /* 0x0000004666467223 */ /* 0x040fe20000000045 */
[-C--:B------:R-:W-:Y:S01]  /*e830*/  FFMA R65, R65, R53.reuse, R64 ;  /* 0x0000003541417223 */ /* 0x080fe20000000040 */
[----:B------:R-:W-:Y:S01]  /*e840*/  FFMA R53, R101, R53, R52 ;  /* 0x0000003565357223 */ /* 0x000fe20000000034 */
[----:B------:R-:W-:Y:S01]  /*e850*/  FFMA R4, R7, R59, R4 ;  /* 0x0000003b07047223 */ /* 0x000fe20000000004 */
[----:B------:R-:W-:Y:S01]  /*e860*/  FFMA R199, R103, R71, R70 ;  /* 0x0000004767c77223 */ /* 0x000fe20000000046 */
[-C--:B------:R-:W-:Y:S01]  /*e870*/  FFMA R7, R7, R55.reuse, R48 ;  /* 0x0000003707077223 */ /* 0x080fe20000000030 */
[----:B------:R-:W2:Y:S01]  /*e880*/  LDS.128 R68, [R0.X4+UR5+0x860] ;  /* 0x0008600500447984 */ /* 0x000ea20008004c00 */
[-C--:B------:R-:W-:Y:S01]  /*e890*/  FFMA R196, R102, R54.reuse, R53 ;  /* 0x0000003666c47223 */ /* 0x080fe20000000035 */
[----:B------:R-:W-:Y:S01]  /*e8a0*/  FFMA R66, R66, R54, R65 ;  /* 0x0000003642427223 */ /* 0x000fe20000000041 */
[----:B------:R-:W-:Y:S01]  /*e8b0*/  FFMA R56, R100, R56, R85 ;  /* 0x0000003864387223 */ /* 0x000fe20000000055 */
[----:B------:R-:W-:Y:S01]  /*e8c0*/  IADD3 R2, R2, 0x1, RZ ;  /* 0x0000000102027810 */ /* 0x000fe20007ffe0ff */
[-C--:B------:R-:W-:Y:S01]  /*e8d0*/  FFMA R196, R103, R55.reuse, R196 ;  /* 0x0000003767c47223 */ /* 0x080fe200000000c4 */
[----:B------:R-:W-:Y:S01]  /*e8e0*/  FFMA R67, R67, R55, R66 ;  /* 0x0000003743437223 */ /* 0x000fe20000000042 */
[----:B------:R-:W-:Y:S01]  /*e8f0*/  FFMA R57, R101, R57, R56 ;  /* 0x0000003965397223 */ /* 0x000fe20000000038 */
[C---:B-1----:R-:W-:Y:S01]  /*e900*/  FFMA R32, R80.reuse, R28, R93 ;  /* 0x0000001c50207223 */ /* 0x042fe2000000005d */
[C---:B------:R-:W-:Y:S01]  /*e910*/  FFMA R86, R80.reuse, R16, R86 ;  /* 0x0000001050567223 */ /* 0x040fe20000000056 */
[----:B------:R-:W-:Y:S01]  /*e920*/  FFMA R92, R80, R44, R92 ;  /* 0x0000002c505c7223 */ /* 0x000fe2000000005c */
[----:B------:R-:W-:Y:S01]  /*e930*/  FFMA R58, R102, R58, R57 ;  /* 0x0000003a663a7223 */ /* 0x000fe20000000039 */
[----:B---3--:R-:W-:Y:S01]  /*e940*/  FFMA R94, R80, R76, R94 ;  /* 0x0000004c505e7223 */ /* 0x008fe2000000005e */
        /* <DEDUP_REMOVED lines=17> */
[----:B-----5:R-:W-:Y:S01]  /*ea60*/  FFMA R88, R72, R28, R88 ;  /* 0x0000001c48587223 */ /* 0x020fe20000000058 */
[C---:B------:R-:W-:Y:S01]  /*ea70*/  FFMA R39, R41.reuse, R77, R38 ;  /* 0x0000004d29277223 */ /* 0x040fe20000000026 */
[C---:B------:R-:W-:Y:S01]  /*ea80*/  FFMA R49, R41.reuse, R17, R98 ;  /* 0x0000001129317223 */ /* 0x040fe20000000062 */
        /* <DEDUP_REMOVED lines=10> */
[C---:B------:R-:W-:Y:S01]  /*eb30*/  FFMA R39, R43.reuse, R19, R48 ;  /* 0x000000132b277223 */ /* 0x040fe20000000030 */
[----:B--2---:R-:W-:Y:S01]  /*eb40*/  FFMA R130, R60, R28, R130 ;  /* 0x0000001c3c827223 */ /* 0x004fe20000000082 */
[C---:B------:R-:W-:Y:S01]  /*eb50*/  FFMA R40, R43.reuse, R79, R40 ;  /* 0x0000004f2b287223 */ /* 0x040fe20000000028 */
[C---:B------:R-:W-:Y:S01]  /*eb60*/  FFMA R38, R43.reuse, R31, R38 ;  /* 0x0000001f2b267223 */ /* 0x040fe20000000026 */
[----:B------:R-:W-:Y:S01]  /*eb70*/  FFMA R48, R74, R78, R41 ;  /* 0x0000004e4a307223 */ /* 0x000fe20000000029 */
[----:B------:R-:W-:Y:S01]  /*eb80*/  FFMA R43, R43, R47, R42 ;  /* 0x0000002f2b2b7223 */ /* 0x000fe2000000002a */
[----:B------:R-:W-:Y:S01]  /*eb90*/  FFMA R41, R75, R31, R50 ;  /* 0x0000001f4b297223 */ /* 0x000fe20000000032 */
[-C--:B------:R-:W-:Y:S01]  /*eba0*/  FFMA R42, R72, R16.reuse, R89 ;  /* 0x00000010482a7223 */ /* 0x080fe20000000059 */
[C---:B------:R-:W-:Y:S01]  /*ebb0*/  FFMA R50, R60.reuse, R16, R131 ;  /* 0x000000103c327223 */ /* 0x040fe20000000083 */
[----:B------:R-:W-:Y:S01]  /*ebc0*/  FFMA R55, R61, R29, R130 ;  /* 0x0000001d3d377223 */ /* 0x000fe20000000082 */
[----:B------:R-:W2:Y:S01]  /*ebd0*/  LDS.128 R84, [R0.X4+UR5+0x960] ;  /* 0x0009600500547984 */ /* 0x000ea20008004c00 */
[-C--:B------:R-:W-:Y:S01]  /*ebe0*/  FFMA R49, R73, R17.reuse, R42 ;  /* 0x0000001149317223 */ /* 0x080fe2000000002a */
[C---:B------:R-:W-:Y:S01]  /*ebf0*/  FFMA R53, R61.reuse, R17, R50 ;  /* 0x000000113d357223 */ /* 0x040fe20000000032 */
[----:B------:R-:W-:Y:S01]  /*ec00*/  FFMA R132, R60, R76, R132 ;  /* 0x0000004c3c847223 */ /* 0x000fe20000000084 */
[----:B------:R-:W-:Y:S01]  /*ec10*/  FFMA R50, R62, R30, R55 ;  /* 0x0000001e3e327223 */ /* 0x000fe20000000037 */
[----:B------:R-:W-:Y:S01]  /*ec20*/  FFMA R42, R74, R18, R49 ;  /* 0x000000124a2a7223 */ /* 0x000fe20000000031 */
[C---:B------:R-:W-:Y:S01]  /*ec30*/  FFMA R148, R68.reuse, R76, R148 ;  /* 0x0000004c44947223 */ /* 0x040fe20000000094 */
[----:B------:R-:W-:Y:S01]  /*ec40*/  FFMA R49, R61, R77, R132 ;  /* 0x0000004d3d317223 */ /* 0x000fe20000000084 */
[----:B------:R-:W-:Y:S01]  /*ec50*/  FFMA R55, R63, R31, R50 ;  /* 0x0000001f3f377223 */ /* 0x000fe20000000032 */
[C---:B------:R-:W-:Y:S01]  /*ec60*/  FFMA R50, R68.reuse, R16, R147 ;  /* 0x0000001044327223 */ /* 0x040fe20000000093 */
[----:B------:R-:W-:Y:S01]  /*ec70*/  FFMA R146, R68, R28, R146 ;  /* 0x0000001c44927223 */ /* 0x000fe20000000092 */
[-C--:B------:R-:W-:Y:S01]  /*ec80*/  FFMA R72, R72, R44.reuse, R91 ;  /* 0x0000002c48487223 */ /* 0x080fe2000000005b */
[----:B------:R-:W-:Y:S01]  /*ec90*/  FFMA R68, R68, R44, R135 ;  /* 0x0000002c44447223 */ /* 0x000fe20000000087 */
[----:B------:R-:W-:Y:S01]  /*eca0*/  FFMA R197, R103, R59, R58 ;  /* 0x0000003b67c57223 */ /* 0x000fe2000000003a */
[----:B------:R-:W3:Y:S01]  /*ecb0*/  LDS.128 R88, [R0.X4+UR5+0x9e0] ;  /* 0x0009e00500587984 */ /* 0x000ee20008004c00 */
[C---:B------:R-:W-:Y:S01]  /*ecc0*/  FFMA R52, R62.reuse, R78, R49 ;  /* 0x0000004e3e347223 */ /* 0x040fe20000000031 */
[----:B------:R-:W-:Y:S01]  /*ecd0*/  FFMA R58, R62, R18, R53 ;  /* 0x000000123e3a7223 */ /* 0x000fe20000000035 */
[C---:B------:R-:W-:Y:S01]  /*ece0*/  FFMA R49, R69.reuse, R77, R148 ;  /* 0x0000004d45317223 */ /* 0x040fe20000000094 */
[C---:B------:R-:W-:Y:S01]  /*ecf0*/  FFMA R53, R69.reuse, R17, R50 ;  /* 0x0000001145357223 */ /* 0x040fe20000000032 */
[C---:B------:R-:W-:Y:S01]  /*ed00*/  FFMA R57, R69.reuse, R29, R146 ;  /* 0x0000001d45397223 */ /* 0x040fe20000000092 */
[----:B------:R-:W-:Y:S01]  /*ed10*/  FFMA R69, R69, R45, R68 ;  /* 0x0000002d45457223 */ /* 0x000fe20000000044 */
        /* <DEDUP_REMOVED lines=11> */
[----:B------:R-:W4:Y:S01]  /*edd0*/  LDS.128 R68, [R0.X4+UR5+0x1060] ;  /* 0x0010600500447984 */ /* 0x000f220008004c00 */
[C---:B-1----:R-:W-:Y:S01]  /*ede0*/  FFMA R56, R80.reuse, R76, R191 ;  /* 0x0000004c50387223 */ /* 0x042fe200000000bf */
[----:B------:R-:W-:Y:S01]  /*edf0*/  FFMA R186, R80, R16, R186 ;  /* 0x0000001050ba7223 */ /* 0x000fe200000000ba */
        /* <DEDUP_REMOVED lines=50> */
[----:B----4-:R-:W-:Y:S01]  /*f120*/  FFMA R88, R68, R16, R177 ;  /* 0x0000001044587223 */ /* 0x010fe200000000b1 */
        /* <DEDUP_REMOVED lines=13> */
[----:B-1----:R-:W-:Y:S01]  /*f200*/  FFMA R174, R80, R16, R174 ;  /* 0x0000001050ae7223 */ /* 0x002fe200000000ae */
        /* <DEDUP_REMOVED lines=19> */
[----:B------:R-:W-:Y:S01]  /*f340*/  FFMA R97, R83, R19, R80 ;  /* 0x0000001353617223 */ /* 0x000fe20000000050 */
        /* <DEDUP_REMOVED lines=40> */
[----:B------:R-:W-:Y:S01]  /*f5d0*/  FFMA R108, R68, R44, R108 ;  /* 0x0000002c446c7223 */ /* 0x000fe2000000006c */
[----:B------:R-:W-:Y:S01]  /*f5e0*/  FFMA R104, R91, R31, R104 ;  /* 0x0000001f5b687223 */ /* 0x000fe20000000068 */
[----:B------:R-:W-:Y:S01]  /*f5f0*/  FFMA R121, R69, R17, R88 ;  /* 0x0000001145797223 */ /* 0x000fe20000000058 */
[----:B------:R-:W-:Y:S01]  /*f600*/  FFMA R107, R91, R47, R90 ;  /* 0x0000002f5b6b7223 */ /* 0x000fe2000000005a */
        /* <DEDUP_REMOVED lines=42> */
[----:B------:R-:W-:Y:S01]  /*f8b0*/  FFMA R154, R88, R28, R154 ;  /* 0x0000001c589a7223 */ /* 0x000fe2000000009a */
[C---:B------:R-:W-:Y:S01]  /*f8c0*/  FFMA R148, R86.reuse, R30, R123 ;  /* 0x0000001e56947223 */ /* 0x040fe2000000007b */
        /* <DEDUP_REMOVED lines=61> */
[----:B------:R-:W1:Y:S01]  /*fca0*/  LDS.128 R80, [R0.X4+UR5+0x28e0] ;  /* 0x0028e00500507984 */ /* 0x000e620008004c00 */
[----:B------:R-:W-:Y:S01]  /*fcb0*/  FFMA R85, R85, R45, R114 ;  /* 0x0000002d55557223 */ /* 0x000fe20000000072 */
[----:B------:R-:W-:Y:S01]  /*fcc0*/  FFMA R165, R87, R19, R84 ;  /* 0x0000001357a57223 */ /* 0x000fe20000000054 */
[----:B------:R-:W-:Y:S01]  /*fcd0*/  FFMA R166, R86, R78, R119 ;  /* 0x0000004e56a67223 */ /* 0x000fe20000000077 */
[C---:B--2---:R-:W-:Y:S01]  /*fce0*/  FFMA R84, R88.reuse, R16, R117 ;  /* 0x0000001058547223 */ /* 0x044fe20000000075 */
        /* <DEDUP_REMOVED lines=60> */
[----:B------:R-:W2:Y:S01]  /*100b0*/  LDS.128 R12, [R0.X4+UR5+0x30e0] ;  /* 0x0030e005000c7984 */ /* 0x000ea20008004c00 */
[----:B------:R-:W-:Y:S01]  /*100c0*/  FFMA R116, R86, R30, R51 ;  /* 0x0000001e56747223 */ /* 0x000fe20000000033 */
[----:B------:R-:W-:Y:S01]  /*100d0*/  FFMA R82, R82, R46, R81 ;  /* 0x0000002e52527223 */ /* 0x000fe20000000051 */
[-C--:B------:R-:W-:Y:S01]  /*100e0*/  FFMA R51, R87, R19.reuse, R8 ;  /* 0x0000001357337223 */ /* 0x080fe20000000008 */
        /* <DEDUP_REMOVED lines=31> */
[----:B------:R-:W-:Y:S01]  /*102e0*/  FFMA R86, R86, R46, R85 ;  /* 0x0000002e56567223 */ /* 0x000fe20000000055 */
        /* <DEDUP_REMOVED lines=15> */
[----:B------:R-:W-:Y:S01]  /*103e0*/  LDS.128 R68, [R9+0xf0] ;  /* 0x0000f00009447984 */ /* 0x000fe20000000c00 */
[----:B------:R-:W-:Y:S01]  /*103f0*/  FFMA R13, R13, R77, R6 ;  /* 0x0000004d0d0d7223 */ /* 0x000fe20000000006 */
[C---:B------:R-:W-:Y:S01]  /*10400*/  FFMA R132, R14.reuse, R30, R7 ;  /* 0x0000001e0e847223 */ /* 0x040fe20000000007 */
[----:B------:R-:W-:Y:S01]  /*10410*/  FFMA R88, R14, R18, R5 ;  /* 0x000000120e587223 */ /* 0x000fe20000000005 */
[----:B------:R-:W2:Y:S01]  /*10420*/  LDS.128 R84, [R0.X4+UR5+0x70] ;  /* 0x0000700500547984 */ /* 0x000ea20008004c00 */
[----:B------:R-:W-:Y:S01]  /*10430*/  FFMA R133, R15, R47, R12 ;  /* 0x0000002f0f857223 */ /* 0x000fe2000000000c */
[C---:B---3--:R-:W-:Y:S01]  /*10440*/  FFMA R190, R80.reuse, R76, R190 ;  /* 0x0000004c50be7223 */ /* 0x048fe200000000be */
[C---:B------:R-:W-:Y:S01]  /*10450*/  FFMA R12, R80.reuse, R16, R189 ;  /* 0x00000010500c7223 */ /* 0x040fe200000000bd */
[----:B------:R-:W3:Y:S01]  /*10460*/  LDS.128 R24, [R9+0x170] ;  /* 0x0001700009187984 */ /* 0x000ee20000000c00 */
[C---:B------:R-:W-:Y:S01]  /*10470*/  FFMA R188, R80.reuse, R28, R188 ;  /* 0x0000001c50bc7223 */ /* 0x040fe200000000bc */
[----:B------:R-:W-:Y:S01]  /*10480*/  FFMA R80, R80, R44, R187 ;  /* 0x0000002c50507223 */ /* 0x000fe200000000bb */
[----:B------:R-:W-:Y:S01]  /*10490*/  FFMA R124, R90, R30, R89 ;  /* 0x0000001e5a7c7223 */ /* 0x000fe20000000059 */
[----:B------:R-:W4:Y:S01]  /*104a0*/  LDS.128 R4, [R9+0x70] ;  /* 0x0000700009047984 */ /* 0x000f220000000c00 */
[C---:B------:R-:W-:Y:S01]  /*104b0*/  FFMA R35, R81.reuse, R77, R190 ;  /* 0x0000004d51237223 */ /* 0x040fe200000000be */
[C---:B------:R-:W-:Y:S01]  /*104c0*/  FFMA R37, R81.reuse, R17, R12 ;  /* 0x0000001151257223 */ /* 0x040fe2000000000c */
[C---:B------:R-:W-:Y:S01]  /*104d0*/  FFMA R89, R81.reuse, R29, R188 ;  /* 0x0000001d51597223 */ /* 0x040fe200000000bc */
[----:B------:R-:W5:Y:S01]  /*104e0*/  LDS.128 R8, [R9+0x1f0] ;  /* 0x0001f00009087984 */ /* 0x000f620000000c00 */
[----:B------:R-:W-:Y:S01]  /*104f0*/  FFMA R81, R81, R45, R80 ;  /* 0x0000002d51517223 */ /* 0x000fe20000000050 */
[-C--:B------:R-:W-:Y:S01]  /*10500*/  FFMA R130, R14, R78.reuse, R13 ;  /* 0x0000004e0e827223 */ /* 0x080fe2000000000d */
        /* <DEDUP_REMOVED lines=8> */
[----:B------:R-:W5:Y:S01]  /*10590*/  LDS.128 R12, [R0.X4+UR5+0xf0] ;  /* 0x0000f005000c7984 */ /* 0x000f620008004c00 */
        /* <DEDUP_REMOVED lines=19> */
[----:B------:R-:W-:Y:S01]  /*106d0*/  FFMA R139, R23, R19, R20 ;  /* 0x00000013178b7223 */ /* 0x000fe20000000014 */
[C---:B---3--:R-:W-:Y:S01]  /*106e0*/  FFMA R34, R84.reuse, R24, R34 ;  /* 0x0000001854227223 */ /* 0x048fe20000000022 */
[----:B------:R-:W-:Y:S01]  /*106f0*/  FFMA R35, R85, R69, R32 ;  /* 0x0000004555237223 */ /* 0x000fe20000000020 */
[----:B------:R-:W-:Y:S01]  /*10700*/  FFMA R141, R23, R47, R22 ;  /* 0x0000002f178d7223 */ /* 0x000fe20000000016 */
[----:B------:R-:W-:Y:S01]  /*10710*/  FFMA R118, R91, R79, R118 ;  /* 0x0000004f5b767223 */ /* 0x000fe20000000076 */
[----:B----4-:R-:W-:Y:S01]  /*10720*/  FFMA R20, R84, R4, R33 ;  /* 0x0000000454147223 */ /* 0x010fe20000000021 */
[----:B------:R-:W-:Y:S01]  /*10730*/  FFMA R33, R85, R25, R34 ;  /* 0x0000001955217223 */ /* 0x000fe20000000022 */
[----:B------:R-:W-:Y:S01]  /*10740*/  FFMA R32, R86, R70, R35 ;  /* 0x0000004656207223 */ /* 0x000fe20000000023 */
[----:B------:R-:W-:Y:S01]  /*10750*/  FFMA R124, R91, R31, R124 ;  /* 0x0000001f5b7c7223 */ /* 0x000fe2000000007c */
[----:B-----5:R-:W-:Y:S01]  /*10760*/  FFMA R36, R84, R8, R36 ;  /* 0x0000000854247223 */ /* 0x020fe20000000024 */
[C---:B------:R-:W-:Y:S01]  /*10770*/  FFMA R37, R85.reuse, R5, R20 ;  /* 0x0000000555257223 */ /* 0x040fe20000000014 */
[C---:B------:R-:W-:Y:S01]  /*10780*/  FFMA R34, R86.reuse, R26, R33 ;  /* 0x0000001a56227223 */ /* 0x040fe20000000021 */
[----:B------:R-:W2:Y:S01]  /*10790*/  LDS.128 R20, [R0.X4+UR5+0x1f0] ;  /* 0x0001f00500147984 */ /* 0x000ea20008004c00 */
[----:B------:R-:W-:Y:S01]  /*107a0*/  FFMA R85, R85, R9, R36 ;  /* 0x0000000955557223 */ /* 0x000fe20000000024 */
[----:B------:R-:W-:Y:S01]  /*107b0*/  FFMA R84, R86, R6, R37 ;  /* 0x0000000656547223 */ /* 0x000fe20000000025 */
[----:B------:R-:W-:Y:S01]  /*107c0*/  IADD3 R232, R232, 0x20, RZ ;  /* 0x00000020e8e87810 */ /* 0x000fe20007ffe0ff */
[----:B------:R-:W3:Y:S01]  /*107d0*/  LDS.128 R88, [R0.X4+UR5+0x970] ;  /* 0x0009700500587984 */ /* 0x000ee20008004c00 */
        /* <DEDUP_REMOVED lines=16> */
[C---:B-1----:R-:W-:Y:S01]  /*108e0*/  FFMA R42, R80.reuse, R24, R42 ;  /* 0x00000018502a7223 */ /* 0x042fe2000000002a */
        /* <DEDUP_REMOVED lines=16> */
[----:B------:R-:W-:Y:S01]  /*109f0*/  FFMA R80, R82, R10, R13 ;  /* 0x0000000a52507223 */ /* 0x000fe2000000000d */
[----:B------:R-:W5:Y:S01]  /*10a00*/  LDS.128 R120, [R0.X4+UR5+0x9f0] ;  /* 0x0009f00500787984 */ /* 0x000f620008004c00 */
        /* <DEDUP_REMOVED lines=21> */
[C---:B---3--:R-:W-:Y:S01]  /*10b60*/  FFMA R64, R88.reuse, R68, R64 ;  /* 0x0000004458407223 */ /* 0x048fe20000000040 */
[----:B------:R-:W-:Y:S01]  /*10b70*/  FFMA R62, R88, R8, R62 ;  /* 0x00000008583e7223 */ /* 0x000fe2000000003e */
[----:B------:R-:W-:Y:S01]  /*10b80*/  ISETP.GE.AND P1, PT, R2, 0x2, PT ;  /* 0x000000020200780c */ /* 0x000fe20003f26270 */
[C---:B-1----:R-:W-:Y:S01]  /*10b90*/  FFMA R20, R36.reuse, R68, R49 ;  /* 0x0000004424147223 */ /* 0x042fe20000000031 */
[C---:B------:R-:W-:Y:S01]  /*10ba0*/  FFMA R52, R36.reuse, R8, R52 ;  /* 0x0000000824347223 */ /* 0x040fe20000000034 */
[C---:B------:R-:W-:Y:S01]  /*10bb0*/  FFMA R50, R36.reuse, R24, R50 ;  /* 0x0000001824327223 */ /* 0x040fe20000000032 */
[----:B------:R-:W-:Y:S01]  /*10bc0*/  FFMA R36, R36, R4, R53 ;  /* 0x0000000424247223 */ /* 0x000fe20000000035 */
[C---:B------:R-:W-:Y:S01]  /*10bd0*/  FFMA R49, R37.reuse, R69, R20 ;  /* 0x0000004525317223 */ /* 0x040fe20000000014 */
[C---:B------:R-:W-:Y:S01]  /*10be0*/  FFMA R21, R37.reuse, R9, R52 ;  /* 0x0000000925157223 */ /* 0x040fe20000000034 */
[C---:B------:R-:W-:Y:S01]  /*10bf0*/  FFMA R23, R37.reuse, R25, R50 ;  /* 0x0000001925177223 */ /* 0x040fe20000000032 */
[----:B----4-:R-:W-:Y:S01]  /*10c00*/  FFMA R54, R40, R68, R54 ;  /* 0x0000004428367223 */ /* 0x010fe20000000036 */
[----:B------:R-:W-:Y:S01]  /*10c10*/  FFMA R37, R37, R5, R36 ;  /* 0x0000000525257223 */ /* 0x000fe20000000024 */
        /* <DEDUP_REMOVED lines=22> */
[----:B------:R-:W-:Y:S01]  /*10d80*/  FFMA R41, R89, R9, R62 ;  /* 0x0000000959297223 */ /* 0x000fe2000000003e */
[----:B------:R-:W-:Y:S01]  /*10d90*/  FFMA R48, R90, R70, R49 ;  /* 0x000000465a307223 */ /* 0x000fe20000000031 */
[----:B------:R-:W2:Y:S01]  /*10da0*/  LDS.128 R56, [R0.X4+UR5+0x10f0] ;  /* 0x0010f00500387984 */ /* 0x000ea20008004c00 */
[----:B-----5:R-:W-:Y:S01]  /*10db0*/  FFMA R72, R120, R24, R72 ;  /* 0x0000001878487223 */ /* 0x020fe20000000048 */
[----:B------:R-:W-:Y:S01]  /*10dc0*/  FFMA R50, R90, R10, R41 ;  /* 0x0000000a5a327223 */ /* 0x000fe20000000029 */
[-C--:B------:R-:W-:Y:S01]  /*10dd0*/  FFMA R41, R91, R71.reuse, R48 ;  /* 0x000000475b297223 */ /* 0x080fe20000000030 */
        /* <DEDUP_REMOVED lines=12> */
[----:B------:R-:W-:Y:S01]  /*10ea0*/  FFMA R36, R43, R7, R36 ;  /* 0x000000072b247223 */ /* 0x000fe20000000024 */
[C---:B------:R-:W-:Y:S01]  /*10eb0*/  FFMA R43, R89.reuse, R25, R40 ;  /* 0x00000019592b7223 */ /* 0x040fe20000000028 */
[----:B------:R-:W-:Y:S01]  /*10ec0*/  FFMA R48, R122, R70, R63 ;  /* 0x000000467a307223 */ /* 0x000fe2000000003f */
[----:B------:R-:W-:Y:S01]  /*10ed0*/  FFMA R89, R89, R5, R88 ;  /* 0x0000000559597223 */ /* 0x000fe20000000058 */
[C---:B-1----:R-:W-:Y:S01]  /*10ee0*/  FFMA R94, R52.reuse, R8, R94 ;  /* 0x00000008345e7223 */ /* 0x042fe2000000005e */
[----:B------:R-:W-:Y:S01]  /*10ef0*/  FFMA R92, R52, R68, R92 ;  /* 0x00000044345c7223 */ /* 0x000fe2000000005c */
[-C--:B------:R-:W-:Y:S01]  /*10f00*/  FFMA R42, R90, R26.reuse, R43 ;  /* 0x0000001a5a2a7223 */ /* 0x080fe2000000002b */
        /* <DEDUP_REMOVED lines=60> */
[----:B------:R-:W-:Y:S01]  /*112d0*/  FFMA R60, R122, R6, R121 ;  /* 0x000000067a3c7223 */ /* 0x000fe20000000079 */
[----:B------:R-:W1:Y:S01]  /*112e0*/  LDS.128 R104, [R0.X4+UR5+0x1970] ;  /* 0x0019700500687984 */ /* 0x000e620008004c00 */
[----:B------:R-:W-:Y:S01]  /*112f0*/  FFMA R65, R93, R25, R48 ;  /* 0x000000195d417223 */ /* 0x000fe20000000030 */
[C---:B------:R-:W-:Y:S01]  /*11300*/  FFMA R62, R123.reuse, R27, R62 ;  /* 0x0000001b7b3e7223 */ /* 0x040fe2000000003e */
[----:B------:R-:W-:Y:S01]  /*11310*/  FFMA R60, R123, R7, R60 ;  /* 0x000000077b3c7223 */ /* 0x000fe2000000003c */
[C---:B------:R-:W-:Y:S01]  /*11320*/  FFMA R48, R94.reuse, R70, R73 ;  /* 0x000000465e307223 */ /* 0x040fe20000000049 */
[----:B------:R-:W-:Y:S01]  /*11330*/  FFMA R93, R93, R5, R92 ;  /* 0x000000055d5d7223 */ /* 0x000fe2000000005c */
[----:B------:R-:W4:Y:S01]  /*11340*/  LDS.128 R120, [R0.X4+UR5+0x19f0] ;  /* 0x0019f00500787984 */ /* 0x000f220008004c00 */
[----:B------:R-:W-:Y:S01]  /*11350*/  FFMA R59, R75, R11, R50 ;  /* 0x0000000b4b3b7223 */ /* 0x000fe20000000032 */
[----:B------:R-:W-:Y:S01]  /*11360*/  FFMA R73, R95, R71, R48 ;  /* 0x000000475f497223 */ /* 0x000fe20000000030 */
[----:B------:R-:W-:Y:S01]  /*11370*/  FFMA R50, R94, R10, R49 ;  /* 0x0000000a5e327223 */ /* 0x000fe20000000031 */
[C---:B--2---:R-:W-:Y:S01]  /*11380*/  FFMA R144, R96.reuse, R8, R144 ;  /* 0x0000000860907223 */ /* 0x044fe20000000090 */
[----:B------:R-:W-:Y:S01]  /*11390*/  FFMA R142, R96, R68, R142 ;  /* 0x00000044608e7223 */ /* 0x000fe2000000008e */
[----:B------:R-:W-:Y:S01]  /*113a0*/  FFMA R72, R94, R6, R93 ;  /* 0x000000065e487223 */ /* 0x000fe2000000005d */
[----:B------:R-:W-:Y:S01]  /*113b0*/  FFMA R48, R96, R24, R143 ;  /* 0x0000001860307223 */ /* 0x000fe2000000008f */
[C---:B------:R-:W-:Y:S01]  /*113c0*/  FFMA R49, R97.reuse, R9, R144 ;  /* 0x0000000961317223 */ /* 0x040fe20000000090 */
        /* <DEDUP_REMOVED lines=11> */
[----:B---3--:R-:W-:Y:S01]  /*11480*/  FFMA R146, R100, R24, R146 ;  /* 0x0000001864927223 */ /* 0x008fe20000000092 */
[C---:B------:R-:W-:Y:S01]  /*11490*/  FFMA R95, R99.reuse, R11, R50 ;  /* 0x0000000b635f7223 */ /* 0x040fe20000000032 */
[----:B------:R-:W-:Y:S01]  /*114a0*/  FFMA R93, R99, R71, R48 ;  /* 0x00000047635d7223 */ /* 0x000fe20000000030 */
[----:B------:R-:W-:Y:S01]  /*114b0*/  FFMA R108, R96, R4, R108 ;  /* 0x00000004606c7223 */ /* 0x000fe2000000006c */
[C---:B------:R-:W-:Y:S01]  /*114c0*/  FFMA R50, R100.reuse, R8, R147 ;  /* 0x0000000864327223 */ /* 0x040fe20000000093 */
[C---:B------:R-:W-:Y:S01]  /*114d0*/  FFMA R48, R100.reuse, R68, R145 ;  /* 0x0000004464307223 */ /* 0x040fe20000000091 */
[----:B------:R-:W-:Y:S01]  /*114e0*/  FFMA R65, R101, R25, R146 ;  /* 0x0000001965417223 */ /* 0x000fe20000000092 */
[----:B------:R-:W-:Y:S01]  /*114f0*/  FFMA R97, R97, R5, R108 ;  /* 0x0000000561617223 */ /* 0x000fe2000000006c */
[----:B------:R-:W2:Y:S01]  /*11500*/  LDS.128 R144, [R0.X4+UR5+0x2070] ;  /* 0x0020700500907984 */ /* 0x000ea20008004c00 */
[----:B------:R-:W-:Y:S01]  /*11510*/  FFMA R100, R100, R4, R109 ;  /* 0x0000000464647223 */ /* 0x000fe2000000006d */
[C---:B------:R-:W-:Y:S01]  /*11520*/  FFMA R49, R101.reuse, R9, R50 ;  /* 0x0000000965317223 */ /* 0x040fe20000000032 */
[----:B------:R-:W-:Y:S01]  /*11530*/  FFMA R92, R98, R6, R97 ;  /* 0x00000006625c7223 */ /* 0x000fe20000000061 */
[C---:B------:R-:W-:Y:S01]  /*11540*/  FFMA R97, R101.reuse, R69, R48 ;  /* 0x0000004565617223 */ /* 0x040fe20000000030 */
[----:B------:R-:W-:Y:S01]  /*11550*/  FFMA R101, R101, R5, R100 ;  /* 0x0000000565657223 */ /* 0x000fe20000000064 */
[----:B------:R-:W-:Y:S01]  /*11560*/  FFMA R50, R102, R10, R49 ;  /* 0x0000000a66327223 */ /* 0x000fe20000000031 */
[----:B-1----:R-:W-:Y:S01]  /*11570*/  FFMA R148, R104, R68, R148 ;  /* 0x0000004468947223 */ /* 0x002fe20000000094 */
[C---:B------:R-:W-:Y:S01]  /*11580*/  FFMA R48, R102.reuse, R70, R97 ;  /* 0x0000004666307223 */ /* 0x040fe20000000061 */
[C---:B------:R-:W-:Y:S01]  /*11590*/  FFMA R94, R99.reuse, R27, R94 ;  /* 0x0000001b635e7223 */ /* 0x040fe2000000005e */
[----:B------:R-:W-:Y:S01]  /*115a0*/  FFMA R92, R99, R7, R92 ;  /* 0x00000007635c7223 */ /* 0x000fe2000000005c */
[----:B------:R-:W-:Y:S01]  /*115b0*/  FFMA R96, R102, R6, R101 ;  /* 0x0000000666607223 */ /* 0x000fe20000000065 */
[C---:B------:R-:W-:Y:S01]  /*115c0*/  FFMA R99, R103.reuse, R11, R50 ;  /* 0x0000000b67637223 */ /* 0x040fe20000000032 */
[----:B------:R-:W-:Y:S01]  /*115d0*/  FFMA R97, R103, R71, R48 ;  /* 0x0000004767617223 */ /* 0x000fe20000000030 */
[C---:B------:R-:W-:Y:S01]  /*115e0*/  FFMA R50, R104.reuse, R8, R159 ;  /* 0x0000000868327223 */ /* 0x040fe2000000009f */
[----:B------:R-:W-:Y:S01]  /*115f0*/  FFMA R48, R104, R24, R149 ;  /* 0x0000001868307223 */ /* 0x000fe20000000095 */
[C---:B------:R-:W-:Y:S01]  /*11600*/  FFMA R101, R105.reuse, R69, R148 ;  /* 0x0000004569657223 */ /* 0x040fe20000000094 */
[----:B------:R-:W-:Y:S01]  /*11610*/  FFMA R98, R102, R26, R65 ;  /* 0x0000001a66627223 */ /* 0x000fe20000000041 */
[----:B------:R-:W1:Y:S01]  /*11620*/  LDS.128 R148, [R0.X4+UR5+0x20f0] ;  /* 0x0020f00500947984 */ /* 0x000e620008004c00 */
[C---:B------:R-:W-:Y:S01]  /*11630*/  FFMA R49, R105.reuse, R9, R50 ;  /* 0x0000000969317223 */ /* 0x040fe20000000032 */
[----:B------:R-:W-:Y:S01]  /*11640*/  FFMA R65, R105, R25, R48 ;  /* 0x0000001969417223 */ /* 0x000fe20000000030 */
[----:B------:R-:W-:Y:S01]  /*11650*/  FFMA R48, R106, R70, R101 ;  /* 0x000000466a307223 */ /* 0x000fe20000000065 */
[----:B----4-:R-:W-:Y:S01]  /*11660*/  FFMA R154, R120, R24, R154 ;  /* 0x00000018789a7223 */ /* 0x010fe2000000009a */
        /* <DEDUP_REMOVED lines=41> */
[----:B------:R-:W-:Y:S01]  /*11900*/  FFMA R121, R121, R5, R120 ;  /* 0x0000000579797223 */ /* 0x000fe20000000078 */
[----:B------:R-:W1:Y:S01]  /*11910*/  LDS.128 R160, [R0.X4+UR5+0x2870] ;  /* 0x0028700500a07984 */ /* 0x000e620008004c00 */
        /* <DEDUP_REMOVED lines=73> */
[----:B------:R-:W3:Y:S01]  /*11db0*/  LDS.128 R160, [R0.X4+UR5+0x3070] ;  /* 0x0030700500a07984 */ /* 0x000ee20008004c00 */
[C---:B------:R-:W-:Y:S01]  /*11dc0*/  FFMA R65, R165.reuse, R69, R48 ;  /* 0x00000045a5417223 */ /* 0x040fe20000000030 */
[C---:B------:R-:W-:Y:S01]  /*11dd0*/  FFMA R3, R165.reuse, R9, R50 ;  /* 0x00000009a5037223 */ /* 0x040fe20000000032 */
[C---:B------:R-:W-:Y:S01]  /*11de0*/  FFMA R49, R165.reuse, R25, R170 ;  /* 0x00000019a5317223 */ /* 0x040fe200000000aa */
[----:B------:R-:W-:Y:S01]  /*11df0*/  FFMA R165, R165, R5, R164 ;  /* 0x00000005a5a57223 */ /* 0x000fe200000000a4 */
[----:B------:R-:W-:Y:S01]  /*11e00*/  FFMA R48, R166, R70, R65 ;  /* 0x00000046a6307223 */ /* 0x000fe20000000041 */
[----:B--2---:R-:W-:Y:S01]  /*11e10*/  FFMA R116, R152, R68, R116 ;  /* 0x0000004498747223 */ /* 0x004fe20000000074 */
        /* <DEDUP_REMOVED lines=76> */
[----:B------:R-:W1:Y:S01]  /*122e0*/  LDS.128 R164, [R0.X4+UR5+0x38e0] ;  /* 0x0038e00500a47984 */ /* 0x000e620008004c00 */
[C---:B------:R-:W-:Y:S01]  /*122f0*/  FFMA R132, R152.reuse, R24, R135 ;  /* 0x0000001898847223 */ /* 0x040fe20000000087 */
[C---:B------:R-:W-:Y:S01]  /*12300*/  FFMA R135, R153.reuse, R69, R136 ;  /* 0x0000004599877223 */ /* 0x040fe20000000088 */
[C---:B------:R-:W-:Y:S01]  /*12310*/  FFMA R3, R153.reuse, R9, R134 ;  /* 0x0000000999037223 */ /* 0x040fe20000000086 */
[----:B------:R-:W-:Y:S01]  /*12320*/  FFMA R152, R152, R4, R137 ;  /* 0x0000000498987223 */ /* 0x000fe20000000089 */
        /* <DEDUP_REMOVED lines=8> */
[----:B------:R-:W-:Y:S01]  /*123b0*/  FFMA R135, R155, R11, R142 ;  /* 0x0000000b9b877223 */ /* 0x000fe2000000008e */
[----:B------:R-:W-:Y:S01]  /*123c0*/  FFMA R156, R156, R4, R141 ;  /* 0x000000049c9c7223 */ /* 0x000fe2000000008d */
[----:B------:R-:W-:Y:S01]  /*123d0*/  FFMA R139, R157, R69, R140 ;  /* 0x000000459d8b7223 */ /* 0x000fe2000000008c */
[----:B------:R-:W-:Y:S01]  /*123e0*/  FFMA R153, R153, R5, R152 ;  /* 0x0000000599997223 */ /* 0x000fe20000000098 */
[----:B------:R-:W3:Y:S01]  /*123f0*/  LDS.128 R140, [R0.X4+UR5+0x3960] ;  /* 0x00396005008c7984 */ /* 0x000ee20008004c00 */
        /* <DEDUP_REMOVED lines=27> */
[----:B------:R-:W2:Y:S01]  /*125b0*/  LDS.128 R152, [R0.X4+UR5+0x39e0] ;  /* 0x0039e00500987984 */ /* 0x000ea20008004c00 */
[C---:B-1----:R-:W-:Y:S01]  /*125c0*/  FFMA R206, R164.reuse, R16, R206 ;  /* 0x00000010a4ce7223 */ /* 0x042fe200000000ce */
        /* <DEDUP_REMOVED lines=34> */
[----:B------:R-:W-:Y:S01]  /*127f0*/  ISETP.GE.U32.AND P0, PT, R232, R229, PT ;  /* 0x000000e5e800720c */ /* 0x000fe20003f06070 */
[C---:B------:R-:W-:Y:S01]  /*12800*/  FFMA R187, R143.reuse, R19, R164 ;  /* 0x000000138fbb7223 */ /* 0x040fe200000000a4 */
[----:B------:R-:W-:Y:S01]  /*12810*/  SEL R2, R2, RZ, !P1 ;  /* 0x000000ff02027207 */ /* 0x000fe20004800000 */
        /* <DEDUP_REMOVED lines=15> */
[C---:B-1----:R-:W-:Y:S01]  /*12910*/  FFMA R16, R156.reuse, R68, R171 ;  /* 0x000000449c107223 */ /* 0x042fe200000000ab */
[C---:B------:R-:W-:Y:S01]  /*12920*/  FFMA R28, R156.reuse, R8, R175 ;  /* 0x000000089c1c7223 */ /* 0x040fe200000000af */
        /* <DEDUP_REMOVED lines=10> */
[C---:B---3--:R-:W-:Y:S01]  /*129d0*/  FFMA R28, R160.reuse, R8, R179 ;  /* 0x00000008a01c7223 */ /* 0x048fe200000000b3 */
        /* <DEDUP_REMOVED lines=11> */
[C---:B------:R-:W-:Y:S01]  /*12a90*/  FFMA R46, R162.reuse, R26, R19 ;  /* 0x0000001aa22e7223 */ /* 0x040fe20000000013 */
[----:B------:R-:W-:Y:S01]  /*12aa0*/  FFMA R47, R163, R11, R16 ;  /* 0x0000000ba32f7223 */ /* 0x000fe20000000010 */
[-C--:B------:R-:W-:Y:S01]  /*12ab0*/  FFMA R44, R162, R6.reuse, R29 ;  /* 0x00000006a22c7223 */ /* 0x080fe2000000001d */
[----:B------:R1:W3:Y:S01]  /*12ac0*/  LDS.128 R16, [R0.X4+UR5+0x39f0] ;  /* 0x0039f00500107984 */ /* 0x0002e20008004c00 */
        /* <DEDUP_REMOVED lines=8> */
[----:B------:R-:W-:Y:S01]  /*12b50*/  ULDC.64 UR10, c[0x0][0x118] ;  /* 0x00004600000a7ab9 */ /* 0x000fe20000000a00 */
[C---:B--2---:R-:W-:Y:S01]  /*12b60*/  FFMA R164, R140.reuse, R4, R191 ;  /* 0x000000048ca47223 */ /* 0x044fe200000000bf */
[C---:B------:R-:W-:Y:S01]  /*12b70*/  FFMA R166, R140.reuse, R68, R185 ;  /* 0x000000448ca67223 */ /* 0x040fe200000000b9 */
[C---:B------:R-:W-:Y:S01]  /*12b80*/  FFMA R168, R140.reuse, R24, R187 ;  /* 0x000000188ca87223 */ /* 0x040fe200000000bb */
[----:B------:R-:W-:-:S01]  /*12b90*/  FFMA R140, R140, R8, R189 ;  /* 0x000000088c8c7223 */ /* 0x000fc200000000bd */
[----:B-1----:R-:W2:Y:S04]  /*12ba0*/  LDL R158, [R1+0x4] ;  /* 0x00000400019e7983 */ /* 0x002ea80000100800 */
[----:B------:R-:W4:Y:S04]  /*12bb0*/  LDL R160, [R1+0xc] ;  /* 0x00000c0001a07983 */ /* 0x000f280000100800 */
[----:B------:R-:W5:Y:S04]  /*12bc0*/  LDL R183, [R1] ;  /* 0x0000000001b77983 */ /* 0x000f680000100800 */
[----:B---3--:R-:W3:Y:S04]  /*12bd0*/  LDL R194, [R1+0x14] ;  /* 0x0000140001c27983 */ /* 0x008ee80000100800 */
[----:B------:R-:W3:Y:S04]  /*12be0*/  LDL R193, [R1+0x8] ;  /* 0x0000080001c17983 */ /* 0x000ee80000100800 */
        /* <DEDUP_REMOVED lines=14> */
[----:B------:R-:W3:Y:S01]  /*12cd0*/  LDL R170, [R1+0x48] ;  /* 0x0000480001aa7983 */ /* 0x000ee20000100800 */
[----:B------:R-:W-:Y:S01]  /*12ce0*/  IADD3 R152, P1, R242, UR6, RZ ;  /* 0x00000006f2987c10 */ /* 0x000fe2000ff3e0ff */
[----:B------:R-:W-:Y:S01]  /*12cf0*/  UIADD3 UR4, UR4, 0x1, URZ ;  /* 0x0000000104047890 */ /* 0x000fe2000fffe03f */
[----:B------:R-:W-:Y:S01]  /*12d00*/  IADD3 R154, P2, R244, UR6, RZ ;  /* 0x00000006f49a7c10 */ /* 0x000fe2000ff5e0ff */
[----:B------:R-:W-:Y:S01]  /*12d10*/  FFMA R4, R16, R4, R169 ;  /* 0x0000000410047223 */ /* 0x000fe200000000a9 */
[----:B------:R-:W-:Y:S01]  /*12d20*/  IADD3.X R153, R241, UR7, RZ, P1, !PT ;  /* 0x00000007f1997c10 */ /* 0x000fe20008ffe4ff */
[----:B------:R-:W-:Y:S01]  /*12d30*/  UISETP.GE.AND UP0, UPT, UR4, 0x2, UPT ;  /* 0x000000020400788c */ /* 0x000fe2000bf06270 */
[----:B------:R-:W-:Y:S01]  /*12d40*/  IADD3 R28, P1, R246, UR6, RZ ;  /* 0x00000006f61c7c10 */ /* 0x000fe2000ff3e0ff */
[C---:B------:R-:W-:Y:S01]  /*12d50*/  FFMA R8, R16.reuse, R8, R3 ;  /* 0x0000000810087223 */ /* 0x040fe20000000003 */
[----:B------:R-:W-:Y:S01]  /*12d60*/  IADD3.X R155, R243, UR7, RZ, P2, !PT ;  /* 0x00000007f39b7c10 */ /* 0x000fe200097fe4ff */
[C---:B------:R-:W-:Y:S01]  /*12d70*/  FFMA R68, R16.reuse, R68, R165 ;  /* 0x0000004410447223 */ /* 0x040fe200000000a5 */
[----:B------:R-:W-:Y:S01]  /*12d80*/  IADD3.X R29, R245, UR7, RZ, P1, !PT ;  /* 0x00000007f51d7c10 */ /* 0x000fe20008ffe4ff */
[----:B------:R-:W-:Y:S01]  /*12d90*/  FFMA R16, R16, R24, R167 ;  /* 0x0000001810107223 */ /* 0x000fe200000000a7 */
[----:B------:R-:W-:Y:S01]  /*12da0*/  IADD3 R30, P1, R248, UR6, RZ ;  /* 0x00000006f81e7c10 */ /* 0x000fe2000ff3e0ff */
[----:B------:R-:W-:Y:S01]  /*12db0*/  USEL UR4, UR4, URZ, !UP0 ;  /* 0x0000003f04047287 */ /* 0x000fe2000c000000 */
[----:B------:R-:W-:-:S02]  /*12dc0*/  IADD3 R162, P2, R250, UR6, RZ ;  /* 0x00000006faa27c10 */ /* 0x000fc4000ff5e0ff */
[----:B------:R-:W-:Y:S01]  /*12dd0*/  IADD3.X R31, R247, UR7, RZ, P1, !PT ;  /* 0x00000007f71f7c10 */ /* 0x000fe20008ffe4ff */
[----:B------:R-:W-:Y:S01]  /*12de0*/  USHF.L.U32 UR5, UR4, 0xe, URZ ;  /* 0x0000000e04057899 */ /* 0x000fe2000800063f */
[----:B------:R-:W-:Y:S02]  /*12df0*/  IADD3 R156, P1, R252, UR6, RZ ;  /* 0x00000006fc9c7c10 */ /* 0x000fe4000ff3e0ff */
[C---:B------:R-:W-:Y:S01]  /*12e00*/  LEA R171, R2.reuse, R240, 0xe ;  /* 0x000000f002ab7211 */ /* 0x040fe200078e70ff */
[----:B------:R-:W-:Y:S06]  /*12e10*/  BAR.SYNC 0x0 ;  /* 0x0000000000007b1d */ /* 0x000fec0000000000 */
[----:B------:R-:W-:Y:S01]  /*12e20*/  IADD3.X R157, R251, UR7, RZ, P1, !PT ;  /* 0x00000007fb9d7c10 */ /* 0x000fe20008ffe4ff */
[----:B------:R-:W-:Y:S01]  /*12e30*/  @!PT LDS RZ, [RZ] ;  /* 0x00000000fffff984 */ /* 0x000fe20000000800 */
[----:B------:R-:W-:Y:S01]  /*12e40*/  @!PT LDS RZ, [RZ] ;  /* 0x00000000fffff984 */ /* 0x000fe20000000800 */
[----:B------:R-:W-:Y:S01]  /*12e50*/  @!PT LDS RZ, [RZ] ;  /* 0x00000000fffff984 */ /* 0x000fe20000000800 */
[----:B------:R3:W-:Y:S01]  /*12e60*/  LDGSTS.E.BYPASS.128 [R171], [R152.64], !P0 ;  /* 0x0000000098ab7fae */ /* 0x0007e2000c101c4a */
[C---:B------:R-:W-:Y:S01]  /*12e70*/  LEA R173, R2.reuse, R239, 0xe ;  /* 0x000000ef02ad7211 */ /* 0x040fe200078e70ff */
[----:B------:R-:W-:Y:S01]  /*12e80*/  UIADD3 UR8, UR5, 0x8000, URZ ;  /* 0x0000800005087890 */ /* 0x000fe2000fffe03f */
[----:B------:R-:W-:-:S02]  /*12e90*/  LEA R175, R2, R238, 0xe ;  /* 0x000000ee02af7211 */ /* 0x000fc400078e70ff */
[C---:B------:R-:W-:Y:S01]  /*12ea0*/  LEA R177, R2.reuse, R237, 0xe ;  /* 0x000000ed02b17211 */ /* 0x040fe200078e70ff */
[----:B------:R1:W-:Y:S01]  /*12eb0*/  LDGSTS.E.BYPASS.128 [R173], [R154.64], !P0 ;  /* 0x000000009aad7fae */ /* 0x0003e2000c101c4a */
[----:B------:R-:W-:Y:S02]  /*12ec0*/  IADD3.X R163, R249, UR7, RZ, P2, !PT ;  /* 0x00000007f9a37c10 */ /* 0x000fe400097fe4ff */
[C---:B------:R-:W-:Y:S01]  /*12ed0*/  LEA R179, R2.reuse, R236, 0xe ;  /* 0x000000ec02b37211 */ /* 0x040fe200078e70ff */
[----:B------:R1:W-:Y:S01]  /*12ee0*/  LDGSTS.E.BYPASS.128 [R175], [R28.64], !P0 ;  /* 0x000000001caf7fae */ /* 0x0003e2000c101c4a */
[C---:B------:R-:W-:Y:S02]  /*12ef0*/  LEA R181, R2.reuse, R235, 0xe ;  /* 0x000000eb02b57211 */ /* 0x040fe400078e70ff */
[----:B------:R-:W-:Y:S01]  /*12f00*/  LEA R185, R2, R233, 0xe ;  /* 0x000000e902b97211 */ /* 0x000fe200078e70ff */
[----:B------:R1:W-:Y:S04]  /*12f10*/  LDGSTS.E.BYPASS.128 [R177], [R30.64], !P0 ;  /* 0x000000001eb17fae */ /* 0x0003e8000c101c4a */
[----:B------:R1:W-:Y:S04]  /*12f20*/  LDGSTS.E.BYPASS.128 [R179], [R162.64], !P0 ;  /* 0x00000000a2b37fae */ /* 0x0003e8000c101c4a */
[----:B------:R1:W-:Y:S01]  /*12f30*/  LDGSTS.E.BYPASS.128 [R181], [R156.64], !P0 ;  /* 0x000000009cb57fae */ /* 0x0003e2000c101c4a */
[----:B--2---:R-:W-:-:S02]  /*12f40*/  IADD3 R158, P1, R158, UR6, RZ ;  /* 0x000000069e9e7c10 */ /* 0x004fc4000ff3e0ff */
[----:B----4-:R-:W-:Y:S02]  /*12f50*/  IADD3 R160, P2, R160, UR6, RZ ;  /* 0x00000006a0a07c10 */ /* 0x010fe4000ff5e0ff */
[----:B-----5:R-:W-:Y:S02]  /*12f60*/  IADD3.X R159, R183, UR7, RZ, P1, !PT ;  /* 0x00000007b79f7c10 */ /* 0x020fe40008ffe4ff */
[----:B------:R-:W-:Y:S02]  /*12f70*/  LEA R183, R2, R234, 0xe ;  /* 0x000000ea02b77211 */ /* 0x000fe400078e70ff */
[----:B---3--:R-:W-:-:S03]  /*12f80*/  IADD3 R152, P1, R194, UR6, RZ ;  /* 0x00000006c2987c10 */ /* 0x008fc6000ff3e0ff */
[----:B------:R2:W-:Y:S01]  /*12f90*/  LDGSTS.E.BYPASS.128 [R183], [R158.64], !P0 ;  /* 0x000000009eb77fae */ /* 0x0005e2000c101c4a */
[----:B------:R-:W-:Y:S02]  /*12fa0*/  IADD3.X R161, R193, UR7, RZ, P2, !PT ;  /* 0x00000007c1a17c10 */ /* 0x000fe400097fe4ff */
[----:B-1----:R-:W-:-:S03]  /*12fb0*/  IADD3 R154, P2, R192, UR6, RZ ;  /* 0x00000006c09a7c10 */ /* 0x002fc6000ff5e0ff */
[----:B------:R1:W-:Y:S01]  /*12fc0*/  LDGSTS.E.BYPASS.128 [R185], [R160.64], !P0 ;  /* 0x00000000a0b97fae */ /* 0x0003e2000c101c4a */
[----:B------:R-:W-:-:S03]  /*12fd0*/  IADD3.X R153, R191, UR7, RZ, P1, !PT ;  /* 0x00000007bf997c10 */ /* 0x000fc60008ffe4ff */
[----:B------:R-:W0:Y:S01]  /*12fe0*/  LDGDEPBAR ;  /* 0x00000000000079af */ /* 0x000e220000000000 */
[----:B------:R-:W-:-:S03]  /*12ff0*/  IADD3 R156, P1, R190, UR6, RZ ;  /* 0x00000006be9c7c10 */ /* 0x000fc6000ff3e0ff */
[----:B------:R3:W-:Y:S01]  /*13000*/  LDGSTS.E.BYPASS.128 [R171+0x8000], [R152.64], !P0 ;  /* 0x0800000098ab7fae */ /* 0x0007e2000c101c4a */
[----:B------:R-:W-:Y:S02]  /*13010*/  IADD3.X R155, R189, UR7, RZ, P2, !PT ;  /* 0x00000007bd9b7c10 */ /* 0x000fe400097fe4ff */
[----:B------:R-:W-:-:S03]  /*13020*/  IADD3 R28, P2, R188, UR6, RZ ;  /* 0x00000006bc1c7c10 */ /* 0x000fc6000ff5e0ff */
[----:B------:R4:W-:Y:S01]  /*13030*/  LDGSTS.E.BYPASS.128 [R173+0x8000], [R154.64], !P0 ;  /* 0x080000009aad7fae */ /* 0x0009e2000c101c4a */
[----:B------:R-:W-:Y:S02]  /*13040*/  IADD3.X R157, R187, UR7, RZ, P1, !PT ;  /* 0x00000007bb9d7c10 */ /* 0x000fe40008ffe4ff */
[----:B------:R-:W-:-:S03]  /*13050*/  IADD3 R30, P1, R186, UR6, RZ ;  /* 0x00000006ba1e7c10 */ /* 0x000fc6000ff3e0ff */
[----:B------:R5:W-:Y:S01]  /*13060*/  LDGSTS.E.BYPASS.128 [R175+0x8000], [R156.64], !P0 ;  /* 0x080000009caf7fae */ /* 0x000be2000c101c4a */
[----:B------:R-:W-:Y:S01]  /*13070*/  IADD3.X R29, R184, UR7, RZ, P2, !PT ;  /* 0x00000007b81d7c10 */ /* 0x000fe200097fe4ff */
[-C--:B----4-:R-:W-:Y:S01]  /*13080*/  FFMA R155, R141, R9.reuse, R140 ;  /* 0x000000098d9b7223 */ /* 0x090fe2000000008c */
[----:B------:R-:W-:Y:S01]  /*13090*/  FFMA R9, R17, R9, R8 ;  /* 0x0000000911097223 */ /* 0x000fe20000000008 */
[----:B--2---:R-:W-:Y:S02]  /*130a0*/  IADD3 R158, P2, R182, UR6, RZ ;  /* 0x00000006b69e7c10 */ /* 0x004fe4000ff5e0ff */
[----:B------:R2:W-:Y:S01]  /*130b0*/  LDGSTS.E.BYPASS.128 [R177+0x8000], [R28.64], !P0 ;  /* 0x080000001cb17fae */ /* 0x0005e2000c101c4a */
[-C--:B------:R-:W-:Y:S01]  /*130c0*/  FFMA R140, R142, R10.reuse, R155 ;  /* 0x0000000a8e8c7223 */ /* 0x080fe2000000009b */
[----:B------:R-:W-:Y:S01]  /*130d0*/  FFMA R10, R18, R10, R9 ;  /* 0x0000000a120a7223 */ /* 0x000fe20000000009 */
[----:B-1----:R-:W-:Y:S01]  /*130e0*/  IADD3 R160, P3, R180, UR6, RZ ;  /* 0x00000006b4a07c10 */ /* 0x002fe2000ff7e0ff */
[-C--:B-----5:R-:W-:Y:S01]  /*130f0*/  FFMA R157, R141, R69.reuse, R166 ;  /* 0x000000458d9d7223 */ /* 0x0a0fe200000000a6 */
[----:B------:R-:W-:Y:S01]  /*13100*/  FFMA R69, R17, R69, R68 ;  /* 0x0000004511457223 */ /* 0x000fe20000000044 */
[----:B------:R-:W-:-:S02]  /*13110*/  IADD3.X R31, R178, UR7, RZ, P1, !PT ;  /* 0x00000007b21f7c10 */ /* 0x000fc40008ffe4ff */
[-C--:B------:R-:W-:Y:S01]  /*13120*/  FFMA R0, R142, R70.reuse, R157 ;  /* 0x000000468e007223 */ /* 0x080fe2000000009d */
[----:B------:R-:W-:Y:S01]  /*13130*/  FFMA R70, R18, R70, R69 ;  /* 0x0000004612467223 */ /* 0x000fe20000000045 */
[----:B---3--:R-:W-:Y:S01]  /*13140*/  IADD3 R152, P1, R176, UR6, RZ ;  /* 0x00000006b0987c10 */ /* 0x008fe2000ff3e0ff */
[----:B------:R1:W-:Y:S01]  /*13150*/  LDGSTS.E.BYPASS.128 [R179+0x8000], [R30.64], !P0 ;  /* 0x080000001eb37fae */ /* 0x0003e2000c101c4a */
[C---:B--2---:R-:W-:Y:S01]  /*13160*/  FFMA R29, R141.reuse, R25, R168 ;  /* 0x000000198d1d7223 */ /* 0x044fe200000000a8 */
[-C--:B------:R-:W-:Y:S01]  /*13170*/  FFMA R141, R141, R5.reuse, R164 ;  /* 0x000000058d8d7223 */ /* 0x080fe200000000a4 */
[----:B------:R-:W-:Y:S01]  /*13180*/  IADD3.X R159, R174, UR7, RZ, P2, !PT ;  /* 0x00000007ae9f7c10 */ /* 0x000fe200097fe4ff */
[C---:B------:R-:W-:Y:S01]  /*13190*/  FFMA R5, R17.reuse, R5, R4 ;  /* 0x0000000511057223 */ /* 0x040fe20000000004 */
[----:B------:R-:W-:Y:S01]  /*131a0*/  FFMA R17, R17, R25, R16 ;  /* 0x0000001911117223 */ /* 0x000fe20000000010 */
[----:B------:R-:W-:Y:S01]  /*131b0*/  UIADD3 UR6, UP0, UR6, 0x80, URZ ;  /* 0x0000008006067890 */ /* 0x000fe2000ff1e03f */
[----:B------:R-:W-:Y:S01]  /*131c0*/  IADD3.X R161, R172, UR7, RZ, P3, !PT ;  /* 0x00000007aca17c10 */ /* 0x000fe20009ffe4ff */
[----:B------:R2:W-:Y:S01]  /*131d0*/  LDGSTS.E.BYPASS.128 [R181+0x8000], [R158.64], !P0 ;  /* 0x080000009eb57fae */ /* 0x0005e2000c101c4a */
[-C--:B------:R-:W-:Y:S01]  /*131e0*/  FFMA R28, R142, R6.reuse, R141 ;  /* 0x000000068e1c7223 */ /* 0x080fe2000000008d */
[----:B------:R-:W-:Y:S01]  /*131f0*/  FFMA R6, R18, R6, R5 ;  /* 0x0000000612067223 */ /* 0x000fe20000000005 */
[----:B------:R-:W-:Y:S01]  /*13200*/  IADD3.X R153, R170, UR7, RZ, P1, !PT ;  /* 0x00000007aa997c10 */ /* 0x000fe20008ffe4ff */
[----:B------:R2:W-:Y:S01]  /*13210*/  LDGSTS.E.BYPASS.128 [R183+0x8000], [R160.64], !P0 ;  /* 0x08000000a0b77fae */ /* 0x0005e2000c101c4a */
[-C--:B-1----:R-:W-:Y:S01]  /*13220*/  FFMA R30, R142, R26.reuse, R29 ;  /* 0x0000001a8e1e7223 */ /* 0x082fe2000000001d */
[----:B------:R-:W-:Y:S01]  /*13230*/  FFMA R26, R18, R26, R17 ;  /* 0x0000001a121a7223 */ /* 0x000fe20000000011 */
[----:B------:R-:W-:Y:S01]  /*13240*/  UIADD3.X UR7, URZ, UR7, URZ, UP0, !UPT ;  /* 0x000000073f077290 */ /* 0x000fe200087fe43f */
[----:B------:R2:W-:Y:S01]  /*13250*/  LDGSTS.E.BYPASS.128 [R185+0x8000], [R152.64], !P0 ;  /* 0x0800000098b97fae */ /* 0x0005e2000c101c4a */
[----:B------:R-:W-:Y:S01]  /*13260*/  ISETP.GE.U32.AND P0, PT, R232, 0x8c, PT ;  /* 0x0000008ce800780c */ /* 0x000fe20003f06070 */
[C---:B------:R-:W-:Y:S01]  /*13270*/  FFMA R31, R143.reuse, R11, R140 ;  /* 0x0000000b8f1f7223 */ /* 0x040fe2000000008c */
[C---:B------:R-:W-:Y:S01]  /*13280*/  FFMA R30, R143.reuse, R27, R30 ;  /* 0x0000001b8f1e7223 */ /* 0x040fe2000000001e */
[----:B------:R-:W0:Y:S01]  /*13290*/  LDGDEPBAR ;  /* 0x00000000000079af */ /* 0x000e220000000000 */
[C---:B------:R-:W-:Y:S01]  /*132a0*/  FFMA R29, R143.reuse, R71, R0 ;  /* 0x000000478f1d7223 */ /* 0x040fe20000000000 */
[----:B------:R-:W-:Y:S01]  /*132b0*/  FFMA R28, R143, R7, R28 ;  /* 0x000000078f1c7223 */ /* 0x000fe2000000001c */
[C---:B------:R-:W-:Y:S01]  /*132c0*/  FFMA R143, R19.reuse, R11, R10 ;  /* 0x0000000b138f7223 */ /* 0x040fe2000000000a */
[C---:B------:R-:W-:Y:S01]  /*132d0*/  FFMA R142, R19.reuse, R27, R26 ;  /* 0x0000001b138e7223 */ /* 0x040fe2000000001a */
[C---:B------:R-:W-:Y:S01]  /*132e0*/  FFMA R141, R19.reuse, R71, R70 ;  /* 0x00000047138d7223 */ /* 0x040fe20000000046 */
[----:B------:R-:W-:Y:S01]  /*132f0*/  FFMA R140, R19, R7, R6 ;  /* 0x00000007138c7223 */ /* 0x000fe20000000006 */
[----:B------:R-:W-:-:S04]  /*13300*/  DEPBAR.LE SB0, 0x2 ;  /* 0x000080800000791a */ /* 0x000fc80000000000 */
[----:B------:R-:W-:Y:S06]  /*13310*/  BAR.SYNC 0x0 ;  /* 0x0000000000007b1d */ /* 0x000fec0000000000 */
[----:B--2---:R-:W-:Y:S01]  /*13320*/  @P0 CALL.REL.NOINC `(.L_x_0) ;  /* 0x0000001000000944 */ /* 0x004fe20003c00000 */
[----:B------:R-:W-:Y:S05]  /*13330*/  BRA `(.L_x_1) ;  /* 0xfffee74000007947 */ /* 0x000fea000383ffff */
.L_x_0:
[----:B------:R-:W2:Y:S01]  /*13340*/  LDL.LU R154, [R1+0x54] ;  /* 0x00005400019a7983 */ /* 0x000ea20000300800 */
[----:B------:R-:W-:-:S04]  /*13350*/  DEPBAR.LE SB0, 0x0 ;  /* 0x000080000000791a */ /* 0x000fc80000000000 */
[----:B------:R-:W1:Y:S01]  /*13360*/  S2R R0, SR_TID.X ;  /* 0x0000000000007919 */ /* 0x000e620000002100 */
[----:B------:R-:W-:Y:S01]  /*13370*/  ULDC UR4, c[0x0][0x180] ;  /* 0x0000600000047ab9 */ /* 0x000fe20000000800 */
[C---:B------:R-:W-:Y:S01]  /*13380*/  LOP3.LUT R248, R231.reuse, 0x8, RZ, 0xfc, !PT ;  /* 0x00000008e7f87812 */ /* 0x040fe200078efcff */
[----:B------:R-:W-:Y:S01]  /*13390*/  UIMAD UR4, UR4, 0x32, URZ ;  /* 0x00000032040478a4 */ /* 0x000fe2000f8e023f */
[----:B------:R-:W3:Y:S01]  /*133a0*/  S2R R229, SR_TID.X ;  /* 0x0000000000e57919 */ /* 0x000ee20000002100 */
[----:B------:R-:W-:Y:S02]  /*133b0*/  MOV R164, 0x4 ;  /* 0x0000000400a47802 */ /* 0x000fe40000000f00 */
[----:B------:R-:W-:Y:S02]  /*133c0*/  LOP3.LUT R247, R231, 0x4, RZ, 0xfc, !PT ;  /* 0x00000004e7f77812 */ /* 0x000fe400078efcff */
[----:B------:R-:W-:Y:S02]  /*133d0*/  LOP3.LUT R230, R230, 0xfeffffff, RZ, 0xc0, !PT ;  /* 0xfeffffffe6e67812 */ /* 0x000fe400078ec0ff */
[----:B-1----:R-:W-:-:S02]  /*133e0*/  SHF.R.U32.HI R5, RZ, 0x5, R0 ;  /* 0x00000005ff057819 */ /* 0x002fc40000011600 */
[----:B------:R-:W-:Y:S02]  /*133f0*/  SHF.L.U32 R0, R0, 0x2, RZ ;  /* 0x0000000200007819 */ /* 0x000fe400000006ff */
[----:B---3--:R-:W-:Y:S02]  /*13400*/  SHF.L.U32 R229, R229, 0x2, RZ ;  /* 0x00000002e5e57819 */ /* 0x008fe400000006ff */
[----:B------:R-:W-:Y:S02]  /*13410*/  SGXT.U32 R5, R5, 0x2 ;  /* 0x000000020505781a */ /* 0x000fe40000000000 */
[----:B------:R-:W-:-:S05]  /*13420*/  LOP3.LUT R229, R229, 0x7c, RZ, 0xc0, !PT ;  /* 0x0000007ce5e57812 */ /* 0x000fca00078ec0ff */
[----:B------:R-:W-:Y:S01]  /*13430*/  IMAD R3, R5, 0x210, R229 ;  /* 0x0000021005037824 */ /* 0x000fe200078e02e5 */
[----:B------:R-:W-:Y:S06]  /*13440*/  BAR.SYNC 0x0 ;  /* 0x0000000000007b1d */ /* 0x000fec0000000000 */
[----:B------:R-:W-:Y:S01]  /*13450*/  SHF.L.U32 R2, R3, 0x2, RZ ;  /* 0x0000000203027819 */ /* 0x000fe200000006ff */
[----:B------:R-:W-:Y:S04]  /*13460*/  STS.128 [R3.X4], R84 ;  /* 0x0000005403007388 */ /* 0x000fe80000004c00 */
[----:B------:R-:W-:Y:S01]  /*13470*/  IMAD R2, R5, -0x630, R2 ;  /* 0xfffff9d005027824 */ /* 0x000fe200078e0202 */
[----:B------:R-:W-:Y:S04]  /*13480*/  STS.128 [R3.X4+0x210], R32 ;  /* 0x0002102003007388 */ /* 0x000fe80000004c00 */
[----:B------:R-:W-:Y:S04]  /*13490*/  STS.128 [R3.X4+0x420], R12 ;  /* 0x0004200c03007388 */ /* 0x000fe80000004c00 */
[----:B------:R-:W-:Y:S04]  /*134a0*/  STS.128 [R3.X4+0x630], R80 ;  /* 0x0006305003007388 */ /* 0x000fe80000004c00 */
[----:B------:R-:W-:Y:S06]  /*134b0*/  BAR.SYNC 0x0 ;  /* 0x0000000000007b1d */ /* 0x000fec0000000000 */
[----:B------:R-:W-:Y:S04]  /*134c0*/  LDS.128 R160, [R2] ;  /* 0x0000000002a07984 */ /* 0x000fe80000000c00 */
[----:B------:R-:W-:Y:S04]  /*134d0*/  LDS.128 R156, [R2+0x840] ;  /* 0x00084000029c7984 */ /* 0x000fe80000000c00 */
[----:B------:R-:W-:Y:S01]  /*134e0*/  LDS.128 R4, [R2+0x18c0] ;  /* 0x0018c00002047984 */ /* 0x000fe20000000c00 */
[----:B--2---:R-:W-:-:S03]  /*134f0*/  LOP3.LUT R0, R154, 0x7c, R0, 0xf8, !PT ;  /* 0x0000007c9a007812 */ /* 0x004fc600078ef800 */
[----:B------:R-:W-:Y:S01]  /*13500*/  LDS.128 R152, [R2+0x1080] ;  /* 0x0010800002987984 */ /* 0x000fe20000000c00 */
[C---:B------:R-:W-:Y:S01]  /*13510*/  ISETP.GE.AND P6, PT, R0.reuse, 0x80, PT ;  /* 0x000000800000780c */ /* 0x040fe20003fc6270 */
[----:B------:R-:W-:Y:S02]  /*13520*/  IMAD.WIDE R240, R0, R164, c[0x0][0x160] ;  /* 0x0000580000f07625 */ /* 0x000fe400078e02a4 */
[----:B------:R-:W-:Y:S06]  /*13530*/  BAR.SYNC 0x0 ;  /* 0x0000000000007b1d */ /* 0x000fec0000000000 */
[----:B------:R-:W-:Y:S01]  /*13540*/  STS.128 [R3.X4], R20 ;  /* 0x0000001403007388 */ /* 0x000fe20000004c00 */
[----:B------:R-:W-:-:S02]  /*13550*/  ISETP.LT.AND P0, PT, R248, UR4, !P6 ;  /* 0x00000004f8007c0c */ /* 0x000fc4000f701270 */
[----:B------:R-:W-:Y:S01]  /*13560*/  ISETP.LT.AND P2, PT, R231, UR4, !P6 ;  /* 0x00000004e7007c0c */ /* 0x000fe2000f741270 */
[----:B------:R-:W-:Y:S01]  /*13570*/  STS.128 [R3.X4+0x210], R36 ;  /* 0x0002102403007388 */ /* 0x000fe20000004c00 */
[----:B------:R-:W-:-:S03]  /*13580*/  ISETP.LT.AND P1, PT, R247, UR4, !P6 ;  /* 0x00000004f7007c0c */ /* 0x000fc6000f721270 */
[----:B------:R-:W-:Y:S04]  /*13590*/  STS.128 [R3.X4+0x420], R40 ;  /* 0x0004202803007388 */ /* 0x000fe80000004c00 */
[----:B------:R-:W-:Y:S04]  /*135a0*/  STS.128 [R3.X4+0x630], R60 ;  /* 0x0006303c03007388 */ /* 0x000fe80000004c00 */
[----:B------:R-:W-:Y:S06]  /*135b0*/  BAR.SYNC 0x0 ;  /* 0x0000000000007b1d */ /* 0x000fec0000000000 */
[----:B------:R-:W-:Y:S01]  /*135c0*/  LDS.128 R8, [R2] ;  /* 0x0000000002087984 */ /* 0x000fe20000000c00 */
[----:B------:R-:W-:-:S03]  /*135d0*/  @P2 LOP3.LUT R230, R230, 0x1000000, RZ, 0xfc, !PT ;  /* 0x01000000e6e62812 */ /* 0x000fc600078efcff */
[----:B------:R-:W-:Y:S01]  /*135e0*/  LDS.128 R20, [R2+0x840] ;  /* 0x0008400002147984 */ /* 0x000fe20000000c00 */
[----:B------:R-:W-:-:S03]  /*135f0*/  LOP3.LUT R230, R230, 0xff7fffff, RZ, 0xc0, !PT ;  /* 0xff7fffffe6e67812 */ /* 0x000fc600078ec0ff */
[----:B------:R-:W-:Y:S01]  /*13600*/  LDS.128 R16, [R2+0x1080] ;  /* 0x0010800002107984 */ /* 0x000fe20000000c00 */
[----:B------:R-:W-:Y:S02]  /*13610*/  LOP3.LUT R245, R231, 0xc, RZ, 0xfc, !PT ;  /* 0x0000000ce7f57812 */ /* 0x000fe400078efcff */
[----:B------:R-:W-:Y:S01]  /*13620*/  @P1 LOP3.LUT R230, R230, 0x800000, RZ, 0xfc, !PT ;  /* 0x00800000e6e61812 */ /* 0x000fe200078efcff */
[----:B------:R-:W-:Y:S04]  /*13630*/  LDS.128 R12, [R2+0x18c0] ;  /* 0x0018c000020c7984 */ /* 0x000fe80000000c00 */
[----:B------:R-:W-:Y:S06]  /*13640*/  BAR.SYNC 0x0 ;  /* 0x0000000000007b1d */ /* 0x000fec0000000000 */
[----:B------:R-:W-:Y:S04]  /*13650*/  STS.128 [R3.X4], R88 ;  /* 0x0000005803007388 */ /* 0x000fe80000004c00 */
[----:B------:R-:W-:Y:S04]  /*13660*/  STS.128 [R3.X4+0x210], R52 ;  /* 0x0002103403007388 */ /* 0x000fe80000004c00 */
[----:B------:R-:W-:Y:S04]  /*13670*/  STS.128 [R3.X4+0x420], R56 ;  /* 0x0004203803007388 */ /* 0x000fe80000004c00 */
[----:B------:R-:W-:Y:S04]  /*13680*/  STS.128 [R3.X4+0x630], R72 ;  /* 0x0006304803007388 */ /* 0x000fe80000004c00 */
[----:B------:R-:W-:Y:S06]  /*13690*/  BAR.SYNC 0x0 ;  /* 0x0000000000007b1d */ /* 0x000fec0000000000 */
[----:B------:R-:W1:Y:S04]  /*136a0*/  LDS.128 R40, [R2] ;  /* 0x0000000002287984 */ /* 0x000e680000000c00 */
[----:B------:R-:W2:Y:S04]  /*136b0*/  LDS.128 R36, [R2+0x840] ;  /* 0x0008400002247984 */ /* 0x000ea80000000c00 */
[----:B------:R-:W3:Y:S04]  /*136c0*/  LDS.128 R32, [R2+0x1080] ;  /* 0x0010800002207984 */ /* 0x000ee80000000c00 */
[----:B------:R-:W4:Y:S04]  /*136d0*/  LDS.128 R24, [R2+0x18c0] ;  /* 0x0018c00002187984 */ /* 0x000f280000000c00 */
[----:B------:R-:W-:Y:S06]  /*136e0*/  BAR.SYNC 0x0 ;  /* 0x0000000000007b1d */ /* 0x000fec0000000000 */
[----:B------:R-:W-:Y:S04]  /*136f0*/  STS.128 [R3.X4], R92 ;  /* 0x0000005c03007388 */ /* 0x000fe80000004c00 */
[----:B------:R-:W-:Y:S04]  /*13700*/  STS.128 [R3.X4+0x210], R96 ;  /* 0x0002106003007388 */ /* 0x000fe80000004c00 */
[----:B------:R-:W-:Y:S04]  /*13710*/  STS.128 [R3.X4+0x420], R100 ;  /* 0x0004206403007388 */ /* 0x000fe80000004c00 */
[----:B------:R-:W-:Y:S04]  /*13720*/  STS.128 [R3.X4+0x630], R104 ;  /* 0x0006306803007388 */ /* 0x000fe80000004c00 */
[----:B------:R-:W-:Y:S06]  /*13730*/  BAR.SYNC 0x0 ;  /* 0x0000000000007b1d */ /* 0x000fec0000000000 */
[----:B------:R-:W5:Y:S04]  /*13740*/  LDS.128 R68, [R2] ;  /* 0x0000000002447984 */ /* 0x000f680000000c00 */
[----:B------:R-:W1:Y:S04]  /*13750*/  LDS.128 R60, [R2+0x840] ;  /* 0x00084000023c7984 */ /* 0x000e680000000c00 */
[----:B------:R-:W1:Y:S04]  /*13760*/  LDS.128 R56, [R2+0x1080] ;  /* 0x0010800002387984 */ /* 0x000e680000000c00 */
[----:B------:R-:W1:Y:S04]  /*13770*/  LDS.128 R52, [R2+0x18c0] ;  /* 0x0018c00002347984 */ /* 0x000e680000000c00 */
[----:B------:R-:W-:Y:S06]  /*13780*/  BAR.SYNC 0x0 ;  /* 0x0000000000007b1d */ /* 0x000fec0000000000 */
[----:B------:R-:W-:Y:S04]  /*13790*/  STS.128 [R3.X4], R108 ;  /* 0x0000006c03007388 */ /* 0x000fe80000004c00 */
[----:B------:R-:W-:Y:S04]  /*137a0*/  STS.128 [R3.X4+0x210], R120 ;  /* 0x0002107803007388 */ /* 0x000fe80000004c00 */
[----:B------:R-:W-:Y:S04]  /*137b0*/  STS.128 [R3.X4+0x420], R144 ;  /* 0x0004209003007388 */ /* 0x000fe80000004c00 */
[----:B------:R-:W-:Y:S04]  /*137c0*/  STS.128 [R3.X4+0x630], R112 ;  /* 0x0006307003007388 */ /* 0x000fe80000004c00 */
[----:B------:R-:W-:Y:S06]  /*137d0*/  BAR.SYNC 0x0 ;  /* 0x0000000000007b1d */ /* 0x000fec0000000000 */
[----:B------:R-:W1:Y:S04]  /*137e0*/  LDS.128 R88, [R2] ;  /* 0x0000000002587984 */ /* 0x000e680000000c00 */
[----:B------:R-:W-:Y:S04]  /*137f0*/  LDS.128 R84, [R2+0x840] ;  /* 0x0008400002547984 */ /* 0x000fe80000000c00 */
[----:B------:R-:W-:Y:S04]  /*13800*/  LDS.128 R80, [R2+0x1080] ;  /* 0x0010800002507984 */ /* 0x000fe80000000c00 */
[----:B------:R-:W-:Y:S04]  /*13810*/  LDS.128 R72, [R2+0x18c0] ;  /* 0x0018c00002487984 */ /* 0x000fe80000000c00 */
[----:B------:R-:W-:Y:S06]  /*13820*/  BAR.SYNC 0x0 ;  /* 0x0000000000007b1d */ /* 0x000fec0000000000 */
[----:B------:R-:W-:Y:S04]  /*13830*/  STS.128 [R3.X4], R148 ;  /* 0x0000009403007388 */ /* 0x000fe80000004c00 */
[----:B------:R-:W-:Y:S04]  /*13840*/  STS.128 [R3.X4+0x210], R64 ;  /* 0x0002104003007388 */ /* 0x000fe80000004c00 */
[----:B------:R-:W-:Y:S04]  /*13850*/  STS.128 [R3.X4+0x420], R48 ;  /* 0x0004203003007388 */ /* 0x000fe80000004c00 */
[----:B------:R-:W-:Y:S04]  /*13860*/  STS.128 [R3.X4+0x630], R116 ;  /* 0x0006307403007388 */ /* 0x000fe80000004c00 */
[----:B------:R-:W-:Y:S06]  /*13870*/  BAR.SYNC 0x0 ;  /* 0x0000000000007b1d */ /* 0x000fec0000000000 */
[----:B------:R-:W-:Y:S04]  /*13880*/  LDS.128 R96, [R2] ;  /* 0x0000000002607984 */ /* 0x000fe80000000c00 */
[----:B------:R-:W-:Y:S01]  /*13890*/  LDS.128 R92, [R2+0x840] ;  /* 0x00084000025c7984 */ /* 0x000fe20000000c00 */
[----:B------:R-:W-:Y:S01]  /*138a0*/  CS2R R116, SRZ ;  /* 0x0000000000747805 */ /* 0x000fe2000001ff00 */
[----:B------:R-:W-:-:S02]  /*138b0*/  CS2R R118, SRZ ;  /* 0x0000000000767805 */ /* 0x000fc4000001ff00 */
        /* <DEDUP_REMOVED lines=9> */
[----:B------:R-:W1:Y:S04]  /*13950*/  LDS.128 R100, [R2+0x840] ;  /* 0x0008400002647984 */ /* 0x000e680000000c00 */
[----:B------:R-:W1:Y:S04]  /*13960*/  LDS.128 R104, [R2+0x1080] ;  /* 0x0010800002687984 */ /* 0x000e680000000c00 */
[----:B------:R-:W1:Y:S04]  /*13970*/  LDS.128 R108, [R2+0x18c0] ;  /* 0x0018c000026c7984 */ /* 0x000e680000000c00 */
[----:B------:R-:W-:Y:S06]  /*13980*/  BAR.SYNC 0x0 ;  /* 0x0000000000007b1d */ /* 0x000fec0000000000 */
[----:B------:R2:W-:Y:S04]  /*13990*/  STS.128 [R3.X4], R76 ;  /* 0x0000004c03007388 */ /* 0x0005e80000004c00 */
[----:B------:R-:W-:Y:S04]  /*139a0*/  STS.128 [R3.X4+0x210], R44 ;  /* 0x0002102c03007388 */ /* 0x000fe80000004c00 */
[----:B------:R-:W-:Y:S04]  /*139b0*/  STS.128 [R3.X4+0x420], R28 ;  /* 0x0004201c03007388 */ /* 0x000fe80000004c00 */
[----:B------:R-:W-:Y:S01]  /*139c0*/  STS.128 [R3.X4+0x630], R140 ;  /* 0x0006308c03007388 */ /* 0x000fe20000004c00 */
[----:B--2---:R-:W-:Y:S01]  /*139d0*/  CS2R R76, SRZ ;  /* 0x00000000004c7805 */ /* 0x004fe2000001ff00 */
[----:B------:R-:W-:-:S02]  /*139e0*/  CS2R R78, SRZ ;  /* 0x00000000004e7805 */ /* 0x000fc4000001ff00 */
[----:B------:R-:W-:Y:S06]  /*139f0*/  BAR.SYNC 0x0 ;  /* 0x0000000000007b1d */ /* 0x000fec0000000000 */
[----:B------:R-:W2:Y:S01]  /*13a00*/  @P0 LDG.E.EL.128 R76, [R240.64] ;  /* 0x0000000af04c0981 */ /* 0x000ea2000c2e1d00 */
[----:B------:R-:W-:Y:S01]  /*13a10*/  CS2R R28, SRZ ;  /* 0x00000000001c7805 */ /* 0x000fe2000001ff00 */
[----:B------:R-:W-:Y:S02]  /*13a20*/  CS2R R30, SRZ ;  /* 0x00000000001e7805 */ /* 0x000fe4000001ff00 */
[----:B------:R-:W2:Y:S04]  /*13a30*/  @P2 LDG.E.EL.128 R116, [R240.64] ;  /* 0x0000000af0742981 */ /* 0x000ea8000c2e1d00 */
[----:B------:R-:W2:Y:S01]  /*13a40*/  @P1 LDG.E.EL.128 R28, [R240.64] ;  /* 0x0000000af01c1981 */ /* 0x000ea2000c2e1d00 */
[----:B------:R-:W-:-:S02]  /*13a50*/  ISETP.LT.AND P2, PT, R245, UR4, !P6 ;  /* 0x00000004f5007c0c */ /* 0x000fc4000f741270 */
[----:B------:R-:W-:Y:S01]  /*13a60*/  LOP3.LUT R230, R230, 0xffbfffff, RZ, 0xc0, !PT ;  /* 0xffbfffffe6e67812 */ /* 0x000fe200078ec0ff */
[----:B-1----:R1:W-:Y:S01]  /*13a70*/  STL [R1+0x88], R42 ;  /* 0x0000882a01007387 */ /* 0x0023e20000100800 */
[C---:B------:R-:W-:Y:S02]  /*13a80*/  LOP3.LUT R246, R231.reuse, 0x10, RZ, 0xfc, !PT ;  /* 0x00000010e7f67812 */ /* 0x040fe400078efcff */
[----:B------:R-:W-:Y:S02]  /*13a90*/  @P0 LOP3.LUT R230, R230, 0x400000, RZ, 0xfc, !PT ;  /* 0x00400000e6e60812 */ /* 0x000fe400078efcff */
[C---:B------:R-:W-:Y:S01]  /*13aa0*/  LOP3.LUT R251, R231.reuse, 0x14, RZ, 0xfc, !PT ;  /* 0x00000014e7fb7812 */ /* 0x040fe200078efcff */
[----:B------:R-:W-:Y:S01]  /*13ab0*/  CS2R R128, SRZ ;  /* 0x0000000000807805 */ /* 0x000fe2000001ff00 */
[----:B------:R-:W-:Y:S01]  /*13ac0*/  ISETP.LT.AND P1, PT, R246, UR4, !P6 ;  /* 0x00000004f6007c0c */ /* 0x000fe2000f721270 */
[----:B------:R-:W-:Y:S01]  /*13ad0*/  CS2R R130, SRZ ;  /* 0x0000000000827805 */ /* 0x000fe2000001ff00 */
[----:B------:R-:W-:Y:S01]  /*13ae0*/  LOP3.LUT R230, R230, 0xffdfffff, RZ, 0xc0, !PT ;  /* 0xffdfffffe6e67812 */ /* 0x000fe200078ec0ff */
[----:B------:R-:W-:Y:S01]  /*13af0*/  CS2R R132, SRZ ;  /* 0x0000000000847805 */ /* 0x000fe2000001ff00 */
[----:B-1----:R-:W-:Y:S01]  /*13b00*/  LOP3.LUT R42, R231, 0x18, RZ, 0xfc, !PT ;  /* 0x00000018e72a7812 */ /* 0x002fe200078efcff */
[----:B------:R-:W-:Y:S01]  /*13b10*/  CS2R R134, SRZ ;  /* 0x0000000000867805 */ /* 0x000fe2000001ff00 */
[----:B------:R-:W-:Y:S01]  /*13b20*/  @P2 LOP3.LUT R230, R230, 0x200000, RZ, 0xfc, !PT ;  /* 0x00200000e6e62812 */ /* 0x000fe200078efcff */
[----:B------:R1:W-:Y:S01]  /*13b30*/  STL [R1+0x84], R43 ;  /* 0x0000842b01007387 */ /* 0x0003e20000100800 */
[----:B------:R-:W-:-:S02]  /*13b40*/  ISETP.LT.AND P0, PT, R251, UR4, !P6 ;  /* 0x00000004fb007c0c */ /* 0x000fc4000f701270 */
[----:B------:R-:W-:Y:S01]  /*13b50*/  LOP3.LUT R230, R230, 0xffefffff, RZ, 0xc0, !PT ;  /* 0xffefffffe6e67812 */ /* 0x000fe200078ec0ff */
[----:B------:R-:W-:Y:S01]  /*13b60*/  CS2R R136, SRZ ;  /* 0x0000000000887805 */ /* 0x000fe2000001ff00 */
[----:B------:R-:W-:Y:S01]  /*13b70*/  CS2R R138, SRZ ;  /* 0x00000000008a7805 */ /* 0x000fe2000001ff00 */
[----:B------:R3:W-:Y:S01]  /*13b80*/  STL [R1+0x80], R39 ;  /* 0x0000802701007387 */ /* 0x0007e20000100800 */
[----:B------:R-:W-:Y:S02]  /*13b90*/  @P1 LOP3.LUT R230, R230, 0x100000, RZ, 0xfc, !PT ;  /* 0x00100000e6e61812 */ /* 0x000fe400078efcff */
[----:B-1----:R-:W-:Y:S01]  /*13ba0*/  LOP3.LUT R43, R231, 0x1c, RZ, 0xfc, !PT ;  /* 0x0000001ce72b7812 */ /* 0x002fe200078efcff */
[----:B------:R-:W-:Y:S01]  /*13bb0*/  CS2R R140, SRZ ;  /* 0x00000000008c7805 */ /* 0x000fe2000001ff00 */
[----:B------:R-:W-:Y:S01]  /*13bc0*/  LOP3.LUT R230, R230, 0xfff7ffff, RZ, 0xc0, !PT ;  /* 0xfff7ffffe6e67812 */ /* 0x000fe200078ec0ff */
[----:B------:R-:W-:Y:S02]  /*13bd0*/  CS2R R142, SRZ ;  /* 0x00000000008e7805 */ /* 0x000fe4000001ff00 */
[----:B------:R1:W2:Y:S01]  /*13be0*/  @P0 LDG.E.EL.128 R128, [R240.64] ;  /* 0x0000000af0800981 */ /* 0x0002a2000c2e1d00 */
[----:B------:R-:W-:-:S02]  /*13bf0*/  @P0 LOP3.LUT R230, R230, 0x80000, RZ, 0xfc, !PT ;  /* 0x00080000e6e60812 */ /* 0x000fc400078efcff */
[----:B------:R-:W-:Y:S01]  /*13c00*/  ISETP.LT.AND P0, PT, R42, UR4, !P6 ;  /* 0x000000042a007c0c */ /* 0x000fe2000f701270 */
[----:B---3--:R3:W-:Y:S01]  /*13c10*/  STL [R1+0x7c], R35 ;  /* 0x00007c2301007387 */ /* 0x0087e20000100800 */
[----:B------:R-:W-:Y:S02]  /*13c20*/  LOP3.LUT R230, R230, 0xfffbffff, RZ, 0xc0, !PT ;  /* 0xfffbffffe6e67812 */ /* 0x000fe400078ec0ff */
[----:B------:R-:W-:Y:S01]  /*13c30*/  LOP3.LUT R39, R231, 0x20, RZ, 0xfc, !PT ;  /* 0x00000020e7277812 */ /* 0x000fe200078efcff */
[----:B------:R-:W-:Y:S01]  /*13c40*/  CS2R R144, SRZ ;  /* 0x0000000000907805 */ /* 0x000fe2000001ff00 */
[----:B------:R-:W-:Y:S01]  /*13c50*/  CS2R R146, SRZ ;  /* 0x0000000000927805 */ /* 0x000fe2000001ff00 */
[----:B----4-:R4:W-:Y:S06]  /*13c60*/  STL [R1+0x78], R27 ;  /* 0x0000781b01007387 */ /* 0x0109ec0000100800 */
[----:B------:R1:W2:Y:S01]  /*13c70*/  @P0 LDG.E.EL.128 R132, [R240.64] ;  /* 0x0000000af0840981 */ /* 0x0002a2000c2e1d00 */
[----:B------:R-:W-:-:S02]  /*13c80*/  @P0 LOP3.LUT R230, R230, 0x40000, RZ, 0xfc, !PT ;  /* 0x00040000e6e60812 */ /* 0x000fc400078efcff */
[----:B------:R-:W-:Y:S01]  /*13c90*/  ISETP.LT.AND P0, PT, R43, UR4, !P6 ;  /* 0x000000042b007c0c */ /* 0x000fe2000f701270 */
[----:B------:R-:W-:Y:S01]  /*13ca0*/  CS2R R148, SRZ ;  /* 0x0000000000947805 */ /* 0x000fe2000001ff00 */
[----:B------:R-:W-:Y:S01]  /*13cb0*/  LOP3.LUT R230, R230, 0xfffdffff, RZ, 0xc0, !PT ;  /* 0xfffdffffe6e67812 */ /* 0x000fe200078ec0ff */
[----:B------:R-:W-:Y:S01]  /*13cc0*/  CS2R R150, SRZ ;  /* 0x0000000000967805 */ /* 0x000fe2000001ff00 */
[C---:B---3--:R-:W-:Y:S01]  /*13cd0*/  LOP3.LUT R35, R231.reuse, 0x24, RZ, 0xfc, !PT ;  /* 0x00000024e7237812 */ /* 0x048fe200078efcff */
[----:B-----5:R3:W-:Y:S01]  /*13ce0*/  STL [R1+0x74], R71 ;  /* 0x0000744701007387 */ /* 0x0207e20000100800 */
[----:B----4-:R-:W-:Y:S01]  /*13cf0*/  LOP3.LUT R27, R231, 0x28, RZ, 0xfc, !PT ;  /* 0x00000028e71b7812 */ /* 0x010fe200078efcff */
[----:B------:R-:W-:Y:S02]  /*13d00*/  CS2R R120, SRZ ;  /* 0x0000000000787805 */ /* 0x000fe4000001ff00 */
[----:B------:R4:W-:Y:S04]  /*13d10*/  STL [R1+0x70], R63 ;  /* 0x0000703f01007387 */ /* 0x0009e80000100800 */
[----:B------:R-:W-:Y:S01]  /*13d20*/  @P0 LOP3.LUT R230, R230, 0x20000, RZ, 0xfc, !PT ;  /* 0x00020000e6e60812 */ /* 0x000fe200078efcff */
[----:B------:R1:W5:Y:S01]  /*13d30*/  @P0 LDG.E.EL.128 R136, [R240.64] ;  /* 0x0000000af0880981 */ /* 0x000362000c2e1d00 */
[----:B------:R-:W-:-:S02]  /*13d40*/  ISETP.LT.AND P0, PT, R39, UR4, !P6 ;  /* 0x0000000427007c0c */ /* 0x000fc4000f701270 */
[----:B------:R-:W-:Y:S01]  /*13d50*/  LOP3.LUT R230, R230, 0xfffeffff, RZ, 0xc0, !PT ;  /* 0xfffeffffe6e67812 */ /* 0x000fe200078ec0ff */
[----:B------:R-:W-:Y:S01]  /*13d60*/  CS2R R122, SRZ ;  /* 0x00000000007a7805 */ /* 0x000fe2000001ff00 */
[C---:B---3--:R-:W-:Y:S01]  /*13d70*/  LOP3.LUT R71, R231.reuse, 0x2c, RZ, 0xfc, !PT ;  /* 0x0000002ce7477812 */ /* 0x048fe200078efcff */
[----:B------:R-:W-:Y:S01]  /*13d80*/  CS2R R124, SRZ ;  /* 0x00000000007c7805 */ /* 0x000fe2000001ff00 */
[----:B----4-:R-:W-:Y:S01]  /*13d90*/  LOP3.LUT R63, R231, 0x30, RZ, 0xfc, !PT ;  /* 0x00000030e73f7812 */ /* 0x010fe200078efcff */
[----:B------:R-:W-:Y:S01]  /*13da0*/  CS2R R126, SRZ ;  /* 0x00000000007e7805 */ /* 0x000fe2000001ff00 */
[----:B------:R3:W-:Y:S04]  /*13db0*/  STL [R1+0x6c], R59 ;  /* 0x00006c3b01007387 */ /* 0x0007e80000100800 */
[----:B------:R1:W4:Y:S01]  /*13dc0*/  @P2 LDG.E.EL.128 R120, [R240.64] ;  /* 0x0000000af0782981 */ /* 0x000322000c2e1d00 */
[----:B------:R-:W-:-:S03]  /*13dd0*/  @P0 LOP3.LUT R230, R230, 0x10000, RZ, 0xfc, !PT ;  /* 0x00010000e6e60812 */ /* 0x000fc600078efcff */
[----:B------:R1:W4:Y:S01]  /*13de0*/  @P0 LDG.E.EL.128 R140, [R240.64] ;  /* 0x0000000af08c0981 */ /* 0x000322000c2e1d00 */
[----:B------:R-:W-:Y:S02]  /*13df0*/  ISETP.LT.AND P0, PT, R35, UR4, !P6 ;  /* 0x0000000423007c0c */ /* 0x000fe4000f701270 */
[----:B------:R-:W-:Y:S01]  /*13e00*/  LOP3.LUT R230, R230, 0xffff7fff, RZ, 0xc0, !PT ;  /* 0xffff7fffe6e67812 */ /* 0x000fe200078ec0ff */
[----:B------:R1:W4:Y:S01]  /*13e10*/  @P1 LDG.E.EL.128 R124, [R240.64] ;  /* 0x0000000af07c1981 */ /* 0x000322000c2e1d00 */
[----:B---3--:R-:W-:-:S03]  /*13e20*/  LOP3.LUT R59, R231, 0x34, RZ, 0xfc, !PT ;  /* 0x00000034e73b7812 */ /* 0x008fc600078efcff */
[----:B------:R3:W-:Y:S01]  /*13e30*/  STL [R1+0x68], R55 ;  /* 0x0000683701007387 */ /* 0x0007e20000100800 */
[----:B------:R-:W-:Y:S01]  /*13e40*/  CS2R R164, SRZ ;  /* 0x0000000000a47805 */ /* 0x000fe2000001ff00 */
[----:B------:R-:W-:Y:S02]  /*13e50*/  CS2R R166, SRZ ;  /* 0x0000000000a67805 */ /* 0x000fe4000001ff00 */
[----:B------:R1:W-:Y:S02]  /*13e60*/  STL [R1+0x64], R91 ;  /* 0x0000645b01007387 */ /* 0x0003e40000100800 */
[----:B------:R-:W-:Y:S02]  /*13e70*/  @P0 LOP3.LUT R230, R230, 0x8000, RZ, 0xfc, !PT ;  /* 0x00008000e6e60812 */ /* 0x000fe400078efcff */
[----:B------:R2:W4:Y:S01]  /*13e80*/  @P0 LDG.E.EL.128 R144, [R240.64] ;  /* 0x0000000af0900981 */ /* 0x000522000c2e1d00 */
[----:B------:R-:W-:Y:S02]  /*13e90*/  ISETP.LT.AND P0, PT, R27, UR4, !P6 ;  /* 0x000000041b007c0c */ /* 0x000fe4000f701270 */
[----:B------:R-:W-:Y:S01]  /*13ea0*/  LOP3.LUT R230, R230, 0xffffbfff, RZ, 0xc0, !PT ;  /* 0xffffbfffe6e67812 */ /* 0x000fe200078ec0ff */
[----:B------:R-:W-:Y:S01]  /*13eb0*/  CS2R R168, SRZ ;  /* 0x0000000000a87805 */ /* 0x000fe2000001ff00 */
[C---:B---3--:R-:W-:Y:S01]  /*13ec0*/  LOP3.LUT R55, R231.reuse, 0x38, RZ, 0xfc, !PT ;  /* 0x00000038e7377812 */ /* 0x048fe200078efcff */
[----:B------:R-:W-:Y:S01]  /*13ed0*/  CS2R R170, SRZ ;  /* 0x0000000000aa7805 */ /* 0x000fe2000001ff00 */
[----:B-1----:R-:W-:-:S02]  /*13ee0*/  LOP3.LUT R91, R231, 0x3c, RZ, 0xfc, !PT ;  /* 0x0000003ce75b7812 */ /* 0x002fc400078efcff */
[C---:B------:R-:W-:Y:S01]  /*13ef0*/  LOP3.LUT R252, R231.reuse, 0x40, RZ, 0xfc, !PT ;  /* 0x00000040e7fc7812 */ /* 0x040fe200078efcff */
[----:B------:R-:W-:Y:S01]  /*13f00*/  CS2R R172, SRZ ;  /* 0x0000000000ac7805 */ /* 0x000fe2000001ff00 */
[----:B------:R-:W-:Y:S01]  /*13f10*/  CS2R R174, SRZ ;  /* 0x0000000000ae7805 */ /* 0x000fe2000001ff00 */
[----:B------:R-:W-:Y:S01]  /*13f20*/  LOP3.LUT R250, R231, 0x44, RZ, 0xfc, !PT ;  /* 0x00000044e7fa7812 */ /* 0x000fe200078efcff */
[----:B------:R-:W-:Y:S01]  /*13f30*/  CS2R R176, SRZ ;  /* 0x0000000000b07805 */ /* 0x000fe2000001ff00 */
[----:B------:R-:W-:Y:S01]  /*13f40*/  @P0 LOP3.LUT R230, R230, 0x4000, RZ, 0xfc, !PT ;  /* 0x00004000e6e60812 */ /* 0x000fe200078efcff */
[----:B------:R1:W3:Y:S01]  /*13f50*/  @P0 LDG.E.EL.128 R148, [R240.64] ;  /* 0x0000000af0940981 */ /* 0x0002e2000c2e1d00 */
[----:B------:R-:W-:Y:S02]  /*13f60*/  ISETP.LT.AND P0, PT, R71, UR4, !P6 ;  /* 0x0000000447007c0c */ /* 0x000fe4000f701270 */
[----:B------:R-:W-:Y:S01]  /*13f70*/  LOP3.LUT R230, R230, 0xffffdfff, RZ, 0xc0, !PT ;  /* 0xffffdfffe6e67812 */ /* 0x000fe200078ec0ff */
[----:B------:R-:W-:Y:S01]  /*13f80*/  CS2R R178, SRZ ;  /* 0x0000000000b27805 */ /* 0x000fe2000001ff00 */
[C---:B------:R-:W-:Y:S01]  /*13f90*/  LOP3.LUT R249, R231.reuse, 0x48, RZ, 0xfc, !PT ;  /* 0x00000048e7f97812 */ /* 0x040fe200078efcff */
[----:B------:R-:W-:Y:S01]  /*13fa0*/  CS2R R180, SRZ ;  /* 0x0000000000b47805 */ /* 0x000fe2000001ff00 */
[----:B------:R-:W-:Y:S01]  /*13fb0*/  CS2R R182, SRZ ;  /* 0x0000000000b67805 */ /* 0x000fe2000001ff00 */
[C---:B------:R-:W-:Y:S01]  /*13fc0*/  LOP3.LUT R244, R231.reuse, 0x4c, RZ, 0xfc, !PT ;  /* 0x0000004ce7f47812 */ /* 0x040fe200078efcff */
[----:B------:R-:W-:Y:S01]  /*13fd0*/  CS2R R184, SRZ ;  /* 0x0000000000b87805 */ /* 0x000fe2000001ff00 */
[----:B------:R-:W-:Y:S01]  /*13fe0*/  CS2R R186, SRZ ;  /* 0x0000000000ba7805 */ /* 0x000fe2000001ff00 */
[C---:B------:R-:W-:Y:S01]  /*13ff0*/  LOP3.LUT R243, R231.reuse, 0x50, RZ, 0xfc, !PT ;  /* 0x00000050e7f37812 */ /* 0x040fe200078efcff */
[----:B------:R-:W-:Y:S01]  /*14000*/  CS2R R188, SRZ ;  /* 0x0000000000bc7805 */ /* 0x000fe2000001ff00 */
[----:B------:R-:W-:Y:S01]  /*14010*/  CS2R R190, SRZ ;  /* 0x0000000000be7805 */ /* 0x000fe2000001ff00 */
[----:B------:R-:W-:Y:S01]  /*14020*/  @P0 LOP3.LUT R230, R230, 0x2000, RZ, 0xfc, !PT ;  /* 0x00002000e6e60812 */ /* 0x000fe200078efcff */
[----:B------:R1:W-:Y:S03]  /*14030*/  STL [R1+0x60], R67 ;  /* 0x0000604301007387 */ /* 0x0003e60000100800 */
[----:B------:R-:W-:Y:S01]  /*14040*/  LOP3.LUT R230, R230, 0xffffefff, RZ, 0xc0, !PT ;  /* 0xffffefffe6e67812 */ /* 0x000fe200078ec0ff */
[----:B------:R1:W-:Y:S04]  /*14050*/  STL [R1+0x5c], R51 ;  /* 0x00005c3301007387 */ /* 0x0003e80000100800 */
[----:B------:R2:W-:Y:S01]  /*14060*/  STL [R1+0x58], R115 ;  /* 0x0000587301007387 */ /* 0x0005e20000100800 */
[----:B-1----:R-:W-:-:S02]  /*14070*/  LOP3.LUT R67, R231, 0x54, RZ, 0xfc, !PT ;  /* 0x00000054e7437812 */ /* 0x002fc400078efcff */
[----:B------:R-:W-:-:S04]  /*14080*/  LOP3.LUT R51, R231, 0x58, RZ, 0xfc, !PT ;  /* 0x00000058e7337812 */ /* 0x000fc800078efcff */
[----:B------:R-:W-:Y:S01]  /*14090*/  ISETP.LT.AND P2, PT, R51, UR4, !P6 ;  /* 0x0000000433007c0c */ /* 0x000fe2000f741270 */
[----:B--2---:R-:W-:Y:S01]  /*140a0*/  FADD R76, R152, R76 ;  /* 0x0000004c984c7221 */ /* 0x004fe20000000000 */
[----:B------:R-:W-:Y:S01]  /*140b0*/  FADD R77, R153, R77 ;  /* 0x0000004d994d7221 */ /* 0x000fe20000000000 */
[----:B------:R-:W-:Y:S01]  /*140c0*/  FADD R78, R154, R78 ;  /* 0x0000004e9a4e7221 */ /* 0x000fe20000000000 */
[----:B------:R-:W-:Y:S01]  /*140d0*/  FADD R79, R155, R79 ;  /* 0x0000004f9b4f7221 */ /* 0x000fe20000000000 */
[----:B------:R-:W-:Y:S01]  /*140e0*/  CS2R R152, SRZ ;  /* 0x0000000000987805 */ /* 0x000fe2000001ff00 */
[----:B------:R-:W-:-:S06]  /*140f0*/  CS2R R154, SRZ ;  /* 0x00000000009a7805 */ /* 0x000fcc000001ff00 */
[----:B------:R1:W2:Y:S01]  /*14100*/  @P0 LDG.E.EL.128 R152, [R240.64] ;  /* 0x0000000af0980981 */ /* 0x0002a2000c2e1d00 */
[----:B------:R-:W-:Y:S01]  /*14110*/  ISETP.LT.AND P0, PT, R63, UR4, !P6 ;  /* 0x000000043f007c0c */ /* 0x000fe2000f701270 */
[----:B------:R-:W-:Y:S01]  /*14120*/  FADD R44, R160, R116 ;  /* 0x00000074a02c7221 */ /* 0x000fe20000000000 */
[----:B------:R-:W-:Y:S01]  /*14130*/  FADD R45, R161, R117 ;  /* 0x00000075a12d7221 */ /* 0x000fe20000000000 */
[----:B------:R-:W-:Y:S01]  /*14140*/  FADD R46, R162, R118 ;  /* 0x00000076a22e7221 */ /* 0x000fe20000000000 */
[----:B------:R-:W-:Y:S01]  /*14150*/  FADD R47, R163, R119 ;  /* 0x00000077a32f7221 */ /* 0x000fe20000000000 */
[----:B------:R-:W-:Y:S01]  /*14160*/  FADD R116, R156, R28 ;  /* 0x0000001c9c747221 */ /* 0x000fe20000000000 */
[----:B------:R-:W-:Y:S01]  /*14170*/  FADD R117, R157, R29 ;  /* 0x0000001d9d757221 */ /* 0x000fe20000000000 */
[----:B------:R-:W-:Y:S01]  /*14180*/  FADD R118, R158, R30 ;  /* 0x0000001e9e767221 */ /* 0x000fe20000000000 */
[----:B------:R-:W-:Y:S01]  /*14190*/  FADD R119, R159, R31 ;  /* 0x0000001f9f777221 */ /* 0x000fe20000000000 */
[----:B------:R-:W-:Y:S01]  /*141a0*/  CS2R R156, SRZ ;  /* 0x00000000009c7805 */ /* 0x000fe2000001ff00 */
[----:B------:R-:W-:-:S03]  /*141b0*/  CS2R R158, SRZ ;  /* 0x00000000009e7805 */ /* 0x000fc6000001ff00 */
[----:B------:R-:W-:-:S03]  /*141c0*/  @P0 LOP3.LUT R230, R230, 0x1000, RZ, 0xfc, !PT ;  /* 0x00001000e6e60812 */ /* 0x000fc600078efcff */
[----:B------:R1:W2:Y:S01]  /*141d0*/  @P0 LDG.E.EL.128 R156, [R240.64] ;  /* 0x0000000af09c0981 */ /* 0x0002a2000c2e1d00 */
[----:B------:R-:W-:Y:S01]  /*141e0*/  ISETP.LT.AND P0, PT, R59, UR4, !P6 ;  /* 0x000000043b007c0c */ /* 0x000fe2000f701270 */
[----:B------:R-:W-:Y:S01]  /*141f0*/  CS2R R160, SRZ ;  /* 0x0000000000a07805 */ /* 0x000fe2000001ff00 */
[----:B------:R-:W-:Y:S01]  /*14200*/  CS2R R162, SRZ ;  /* 0x0000000000a27805 */ /* 0x000fe2000001ff00 */
[----:B------:R-:W-:-:S10]  /*14210*/  LOP3.LUT R230, R230, 0xfffff7ff, RZ, 0xc0, !PT ;  /* 0xfffff7ffe6e67812 */ /* 0x000fd400078ec0ff */
[----:B------:R-:W-:Y:S01]  /*14220*/  @P0 LOP3.LUT R230, R230, 0x800, RZ, 0xfc, !PT ;  /* 0x00000800e6e60812 */ /* 0x000fe200078efcff */
[----:B------:R1:W2:Y:S01]  /*14230*/  @P0 LDG.E.EL.128 R160, [R240.64] ;  /* 0x0000000af0a00981 */ /* 0x0002a2000c2e1d00 */
[----:B------:R-:W-:Y:S02]  /*14240*/  ISETP.LT.AND P0, PT, R55, UR4, !P6 ;  /* 0x0000000437007c0c */ /* 0x000fe4000f701270 */
[----:B------:R-:W-:-:S11]  /*14250*/  LOP3.LUT R230, R230, 0xfffffbff, RZ, 0xc0, !PT ;  /* 0xfffffbffe6e67812 */ /* 0x000fd600078ec0ff */
        /* <DEDUP_REMOVED lines=27> */
[----:B------:R-:W-:Y:S02]  /*14410*/  LOP3.LUT R230, R230, 0xfffffff7, RZ, 0xc0, !PT ;  /* 0xfffffff7e6e67812 */ /* 0x000fe400078ec0ff */
[----:B------:R-:W-:-:S04]  /*14420*/  LOP3.LUT R115, R231, 0x5c, RZ, 0xfc, !PT ;  /* 0x0000005ce7737812 */ /* 0x000fc800078efcff */
[----:B------:R-:W-:-:S05]  /*14430*/  ISETP.LT.AND P1, PT, R115, UR4, !P6 ;  /* 0x0000000473007c0c */ /* 0x000fca000f721270 */
[----:B------:R-:W-:-:S04]  /*14440*/  @P0 LOP3.LUT R230, R230, 0x8, RZ, 0xfc, !PT ;  /* 0x00000008e6e60812 */ /* 0x000fc800078efcff */
[----:B------:R-:W-:-:S04]  /*14450*/  LOP3.LUT R230, R230, 0xfffffffb, RZ, 0xc0, !PT ;  /* 0xfffffffbe6e67812 */ /* 0x000fc800078ec0ff */
[----:B------:R-:W-:Y:S02]  /*14460*/  @P2 LOP3.LUT R230, R230, 0x4, RZ, 0xfc, !PT ;  /* 0x00000004e6e62812 */ /* 0x000fe400078efcff */
[C---:B------:R-:W-:Y:S02]  /*14470*/  LOP3.LUT R242, R231.reuse, 0x60, RZ, 0xfc, !PT ;  /* 0x00000060e7f27812 */ /* 0x040fe400078efcff */
[----:B------:R-:W-:Y:S02]  /*14480*/  LOP3.LUT R230, R230, 0xfffffffd, RZ, 0xc0, !PT ;  /* 0xfffffffde6e67812 */ /* 0x000fe400078ec0ff */
[----:B------:R-:W-:Y:S02]  /*14490*/  LOP3.LUT R229, R231, 0x64, RZ, 0xfc, !PT ;  /* 0x00000064e7e57812 */ /* 0x000fe400078efcff */
[----:B------:R-:W-:Y:S02]  /*144a0*/  ISETP.LT.AND P0, PT, R242, UR4, !P6 ;  /* 0x00000004f2007c0c */ /* 0x000fe4000f701270 */
[----:B------:R-:W-:-:S02]  /*144b0*/  @P1 LOP3.LUT R230, R230, 0x2, RZ, 0xfc, !PT ;  /* 0x00000002e6e61812 */ /* 0x000fc400078efcff */
[----:B------:R-:W-:Y:S02]  /*144c0*/  ISETP.LT.AND P5, PT, R229, UR4, !P6 ;  /* 0x00000004e5007c0c */ /* 0x000fe4000f7a1270 */
[----:B------:R-:W-:-:S04]  /*144d0*/  LOP3.LUT R230, R230, 0x7fffffff, RZ, 0xc0, !PT ;  /* 0x7fffffffe6e67812 */ /* 0x000fc800078ec0ff */
[----:B------:R-:W-:-:S04]  /*144e0*/  LOP3.LUT R230, R230, 0xfffffffe, RZ, 0xc0, !PT ;  /* 0xfffffffee6e67812 */ /* 0x000fc800078ec0ff */
[----:B------:R-:W-:-:S04]  /*144f0*/  @P0 LOP3.LUT R230, R230, 0x1, RZ, 0xfc, !PT ;  /* 0x00000001e6e60812 */ /* 0x000fc800078efcff */
[----:B------:R-:W-:Y:S02]  /*14500*/  @P5 LOP3.LUT R230, R230, 0x80000000, RZ, 0xfc, !PT ;  /* 0x80000000e6e65812 */ /* 0x000fe400078efcff */
[C---:B------:R-:W-:Y:S02]  /*14510*/  LOP3.LUT R29, R231.reuse, 0x68, RZ, 0xfc, !PT ;  /* 0x00000068e71d7812 */ /* 0x040fe400078efcff */
[----:B------:R-:W-:Y:S02]  /*14520*/  LOP3.LUT P5, RZ, R230, 0x1, RZ, 0xc0, !PT ;  /* 0x00000001e6ff7812 */ /* 0x000fe400078ac0ff */
[----:B------:R-:W-:Y:S02]  /*14530*/  LOP3.LUT R30, R231, 0x6c, RZ, 0xfc, !PT ;  /* 0x0000006ce71e7812 */ /* 0x000fe400078efcff */
[----:B------:R-:W-:Y:S02]  /*14540*/  P2R R206, PR, RZ, 0x20 ;  /* 0x00000020ffce7803 */ /* 0x000fe40000000000 */
[----:B------:R-:W-:-:S02]  /*14550*/  ISETP.LT.AND P5, PT, R115, UR4, !P6 ;  /* 0x0000000473007c0c */ /* 0x000fc4000f7a1270 */
[----:B------:R-:W-:Y:S02]  /*14560*/  ISETP.LT.AND P4, PT, R29, UR4, !P6 ;  /* 0x000000041d007c0c */ /* 0x000fe4000f781270 */
[----:B------:R-:W-:Y:S02]  /*14570*/  ISETP.LT.AND P3, PT, R30, UR4, !P6 ;  /* 0x000000041e007c0c */ /* 0x000fe4000f761270 */
[----:B------:R-:W-:Y:S02]  /*14580*/  P2R R205, PR, RZ, 0x10 ;  /* 0x00000010ffcd7803 */ /* 0x000fe40000000000 */
[----:B------:R-:W-:Y:S01]  /*14590*/  P2R R204, PR, RZ, 0x8 ;  /* 0x00000008ffcc7803 */ /* 0x000fe20000000000 */
[----:B------:R-:W-:Y:S01]  /*145a0*/  CS2R R200, SRZ ;  /* 0x0000000000c87805 */ /* 0x000fe2000001ff00 */
[----:B------:R-:W-:Y:S01]  /*145b0*/  ISETP.LT.AND P3, PT, R67, UR4, !P6 ;  /* 0x0000000443007c0c */ /* 0x000fe2000f761270 */
[----:B------:R-:W-:Y:S01]  /*145c0*/  CS2R R202, SRZ ;  /* 0x0000000000ca7805 */ /* 0x000fe2000001ff00 */
[----:B------:R-:W-:Y:S01]  /*145d0*/  ISETP.LT.AND P4, PT, R51, UR4, !P6 ;  /* 0x0000000433007c0c */ /* 0x000fe2000f781270 */
[----:B------:R-:W-:Y:S01]  /*145e0*/  CS2R R192, SRZ ;  /* 0x0000000000c07805 */ /* 0x000fe2000001ff00 */
[----:B------:R-:W-:Y:S01]  /*145f0*/  CS2R R194, SRZ ;  /* 0x0000000000c27805 */ /* 0x000fe2000001ff00 */
[----:B------:R-:W-:Y:S01]  /*14600*/  CS2R R196, SRZ ;  /* 0x0000000000c47805 */ /* 0x000fe2000001ff00 */
[----:B------:R-:W-:Y:S01]  /*14610*/  CS2R R198, SRZ ;  /* 0x0000000000c67805 */ /* 0x000fe2000001ff00 */
[----:B------:R1:W2:Y:S01]  /*14620*/  @P5 LDG.E.EL.128 R200, [R240.64] ;  /* 0x0000000af0c85981 */ /* 0x0002a2000c2e1d00 */
[----:B------:R-:W-:-:S02]  /*14630*/  ISETP.NE.AND P5, PT, R206, RZ, PT ;  /* 0x000000ffce00720c */ /* 0x000fc40003fa5270 */
[----:B------:R-:W-:-:S03]  /*14640*/  CS2R R206, SRZ ;  /* 0x0000000000ce7805 */ /* 0x000fc6000001ff00 */
[----:B------:R1:W2:Y:S01]  /*14650*/  @P3 LDG.E.EL.128 R192, [R240.64] ;  /* 0x0000000af0c03981 */ /* 0x0002a2000c2e1d00 */
[----:B------:R-:W-:-:S03]  /*14660*/  ISETP.NE.AND P3, PT, R204, RZ, PT ;  /* 0x000000ffcc00720c */ /* 0x000fc60003f65270 */
[----:B------:R1:W2:Y:S01]  /*14670*/  @P4 LDG.E.EL.128 R196, [R240.64] ;  /* 0x0000000af0c44981 */ /* 0x0002a2000c2e1d00 */
[----:B------:R-:W-:Y:S02]  /*14680*/  ISETP.NE.AND P4, PT, R205, RZ, PT ;  /* 0x000000ffcd00720c */ /* 0x000fe40003f85270 */
[----:B------:R-:W-:-:S06]  /*14690*/  CS2R R204, SRZ ;  /* 0x0000000000cc7805 */ /* 0x000fcc000001ff00 */
[----:B------:R1:W2:Y:S01]  /*146a0*/  @P5 LDG.E.EL.128 R204, [R240.64] ;  /* 0x0000000af0cc5981 */ /* 0x0002a2000c2e1d00 */
[C---:B------:R-:W-:Y:S01]  /*146b0*/  LOP3.LUT P5, RZ, R230.reuse, 0x80000000, RZ, 0xc0, !PT ;  /* 0x80000000e6ff7812 */ /* 0x040fe200078ac0ff */
[----:B------:R-:W-:Y:S01]  /*146c0*/  CS2R R208, SRZ ;  /* 0x0000000000d07805 */ /* 0x000fe2000001ff00 */
[----:B------:R-:W-:Y:S01]  /*146d0*/  LOP3.LUT R230, R230, 0xfdffffff, RZ, 0xc0, !PT ;  /* 0xfdffffffe6e67812 */ /* 0x000fe200078ec0ff */
[----:B------:R-:W-:-:S10]  /*146e0*/  CS2R R210, SRZ ;  /* 0x0000000000d27805 */ /* 0x000fd4000001ff00 */
[----:B------:R-:W-:Y:S01]  /*146f0*/  @P5 LOP3.LUT R230, R230, 0x2000000, RZ, 0xfc, !PT ;  /* 0x02000000e6e65812 */ /* 0x000fe200078efcff */
[----:B------:R1:W2:Y:S03]  /*14700*/  @P5 LDG.E.EL.128 R208, [R240.64] ;  /* 0x0000000af0d05981 */ /* 0x0002a6000c2e1d00 */
[C---:B------:R-:W-:Y:S02]  /*14710*/  LOP3.LUT P5, RZ, R230.reuse, 0x200000, RZ, 0xc0, !PT ;  /* 0x00200000e6ff7812 */ /* 0x040fe400078ac0ff */
[----:B------:R-:W-:Y:S01]  /*14720*/  LOP3.LUT R230, R230, 0xbfffffff, RZ, 0xc0, !PT ;  /* 0xbfffffffe6e67812 */ /* 0x000fe200078ec0ff */
[----:B------:R-:W-:Y:S01]  /*14730*/  CS2R R212, SRZ ;  /* 0x0000000000d47805 */ /* 0x000fe2000001ff00 */
[----:B------:R-:W-:Y:S01]  /*14740*/  CS2R R214, SRZ ;  /* 0x0000000000d67805 */ /* 0x000fe2000001ff00 */
[C---:B------:R-:W-:Y:S02]  /*14750*/  LOP3.LUT R31, R231.reuse, 0x70, RZ, 0xfc, !PT ;  /* 0x00000070e71f7812 */ /* 0x040fe400078efcff */
[----:B------:R-:W-:-:S02]  /*14760*/  LOP3.LUT R3, R231, 0x74, RZ, 0xfc, !PT ;  /* 0x00000074e7037812 */ /* 0x000fc400078efcff */
[----:B------:R-:W-:Y:S01]  /*14770*/  LOP3.LUT R228, R231, 0x78, RZ, 0xfc, !PT ;  /* 0x00000078e7e47812 */ /* 0x000fe200078efcff */
[----:B------:R1:W2:Y:S03]  /*14780*/  @P4 LDG.E.EL.128 R212, [R240.64] ;  /* 0x0000000af0d44981 */ /* 0x0002a6000c2e1d00 */
[----:B------:R-:W-:-:S04]  /*14790*/  @P5 LOP3.LUT R230, R230, 0x40000000, RZ, 0xfc, !PT ;  /* 0x40000000e6e65812 */ /* 0x000fc800078efcff */
[C---:B------:R-:W-:Y:S02]  /*147a0*/  LOP3.LUT P5, RZ, R230.reuse, 0x1000000, RZ, 0xc0, !PT ;  /* 0x01000000e6ff7812 */ /* 0x040fe400078ac0ff */
[----:B------:R-:W-:-:S04]  /*147b0*/  LOP3.LUT R230, R230, 0xfbffffff, RZ, 0xc0, !PT ;  /* 0xfbffffffe6e67812 */ /* 0x000fc800078ec0ff */
[----:B------:R-:W-:Y:S02]  /*147c0*/  @P4 LOP3.LUT R230, R230, 0x4000000, RZ, 0xfc, !PT ;  /* 0x04000000e6e64812 */ /* 0x000fe400078efcff */
[----:B------:R-:W-:Y:S02]  /*147d0*/  LOP3.LUT R28, R231, 0x7c, RZ, 0xfc, !PT ;  /* 0x0000007ce71c7812 */ /* 0x000fe400078efcff */
[C---:B------:R-:W-:Y:S01]  /*147e0*/  LOP3.LUT P4, RZ, R230.reuse, 0x400000, RZ, 0xc0, !PT ;  /* 0x00400000e6ff7812 */ /* 0x040fe2000788c0ff */
[----:B------:R-:W-:Y:S01]  /*147f0*/  CS2R R216, SRZ ;  /* 0x0000000000d87805 */ /* 0x000fe2000001ff00 */
[----:B------:R-:W-:Y:S01]  /*14800*/  ISETP.LT.AND P2, PT, R31, UR4, !P6 ;  /* 0x000000041f007c0c */ /* 0x000fe2000f741270 */
[----:B------:R-:W-:Y:S01]  /*14810*/  CS2R R218, SRZ ;  /* 0x0000000000da7805 */ /* 0x000fe2000001ff00 */
[----:B------:R-:W-:Y:S02]  /*14820*/  LOP3.LUT R230, R230, 0xf7ffffff, RZ, 0xc0, !PT ;  /* 0xf7ffffffe6e67812 */ /* 0x000fe400078ec0ff */
[----:B------:R-:W-:-:S02]  /*14830*/  ISETP.LT.AND P1, PT, R3, UR4, !P6 ;  /* 0x0000000403007c0c */ /* 0x000fc4000f721270 */
[----:B------:R-:W-:Y:S01]  /*14840*/  ISETP.LT.AND P0, PT, R228, UR4, !P6 ;  /* 0x00000004e4007c0c */ /* 0x000fe2000f701270 */
[----:B------:R1:W2:Y:S01]  /*14850*/  @P3 LDG.E.EL.128 R216, [R240.64] ;  /* 0x0000000af0d83981 */ /* 0x0002a2000c2e1d00 */
[----:B------:R-:W-:Y:S02]  /*14860*/  ISETP.LT.AND P6, PT, R28, UR4, !P6 ;  /* 0x000000041c007c0c */ /* 0x000fe4000f7c1270 */
[----:B------:R-:W-:Y:S01]  /*14870*/  @P3 LOP3.LUT R230, R230, 0x8000000, RZ, 0xfc, !PT ;  /* 0x08000000e6e63812 */ /* 0x000fe200078efcff */
[----:B------:R-:W-:Y:S01]  /*14880*/  CS2R R220, SRZ ;  /* 0x0000000000dc7805 */ /* 0x000fe2000001ff00 */
[----:B------:R-:W-:Y:S02]  /*14890*/  CS2R R222, SRZ ;  /* 0x0000000000de7805 */ /* 0x000fe4000001ff00 */
[C---:B------:R-:W-:Y:S01]  /*148a0*/  LOP3.LUT P3, RZ, R230.reuse, 0x80000, RZ, 0xc0, !PT ;  /* 0x00080000e6ff7812 */ /* 0x040fe2000786c0ff */
[----:B------:R-:W-:Y:S01]  /*148b0*/  CS2R R224, SRZ ;  /* 0x0000000000e07805 */ /* 0x000fe2000001ff00 */
[----:B------:R-:W-:Y:S01]  /*148c0*/  LOP3.LUT R230, R230, 0xefffffff, RZ, 0xc0, !PT ;  /* 0xefffffffe6e67812 */ /* 0x000fe200078ec0ff */
[----:B------:R-:W-:Y:S01]  /*148d0*/  CS2R R226, SRZ ;  /* 0x0000000000e27805 */ /* 0x000fe2000001ff00 */
[----:B------:R-:W-:Y:S01]  /*148e0*/  CS2R R232, SRZ ;  /* 0x0000000000e87805 */ /* 0x000fe2000001ff00 */
[----:B------:R-:W-:Y:S01]  /*148f0*/  CS2R R234, SRZ ;  /* 0x0000000000ea7805 */ /* 0x000fe2000001ff00 */
[----:B------:R-:W-:Y:S01]  /*14900*/  CS2R R236, SRZ ;  /* 0x0000000000ec7805 */ /* 0x000fe2000001ff00 */
[----:B------:R-:W-:Y:S01]  /*14910*/  CS2R R238, SRZ ;  /* 0x0000000000ee7805 */ /* 0x000fe2000001ff00 */
[----:B------:R-:W-:Y:S01]  /*14920*/  @P2 LOP3.LUT R230, R230, 0x10000000, RZ, 0xfc, !PT ;  /* 0x10000000e6e62812 */ /* 0x000fe200078efcff */
[----:B------:R1:W2:Y:S03]  /*14930*/  @P2 LDG.E.EL.128 R220, [R240.64] ;  /* 0x0000000af0dc2981 */ /* 0x0002a6000c2e1d00 */
[C---:B------:R-:W-:Y:S01]  /*14940*/  LOP3.LUT P2, RZ, R230.reuse, 0x100000, RZ, 0xc0, !PT ;  /* 0x00100000e6ff7812 */ /* 0x040fe2000784c0ff */
[----:B------:R1:W2:Y:S01]  /*14950*/  @P1 LDG.E.EL.128 R224, [R240.64] ;  /* 0x0000000af0e01981 */ /* 0x0002a2000c2e1d00 */
[----:B------:R-:W-:-:S03]  /*14960*/  LOP3.LUT R230, R230, 0xdfffffff, RZ, 0xc0, !PT ;  /* 0xdfffffffe6e67812 */ /* 0x000fc600078ec0ff */
[----:B------:R1:W2:Y:S04]  /*14970*/  @P0 LDG.E.EL.128 R232, [R240.64] ;  /* 0x0000000af0e80981 */ /* 0x0002a8000c2e1d00 */
[----:B------:R1:W2:Y:S01]  /*14980*/  @P6 LDG.E.EL.128 R236, [R240.64] ;  /* 0x0000000af0ec6981 */ /* 0x0002a2000c2e1d00 */
[----:B------:R-:W-:Y:S02]  /*14990*/  @P1 LOP3.LUT R230, R230, 0x20000000, RZ, 0xfc, !PT ;  /* 0x20000000e6e61812 */ /* 0x000fe400078efcff */
[----:B-1----:R-:W-:Y:S02]  /*149a0*/  LEA R240, R231, R0, 0x7 ;  /* 0x00000000e7f07211 */ /* 0x002fe400078e38ff */
[----:B------:R-:W-:Y:S02]  /*149b0*/  MOV R231, 0x4 ;  /* 0x0000000400e77802 */ /* 0x000fe40000000f00 */
[----:B------:R-:W-:-:S03]  /*149c0*/  LOP3.LUT P1, RZ, R230, 0x800000, RZ, 0xc0, !PT ;  /* 0x00800000e6ff7812 */ /* 0x000fc6000782c0ff */
[----:B------:R-:W-:-:S05]  /*149d0*/  IMAD.WIDE R240, R240, R231, c[0x0][0x178] ;  /* 0x00005e00f0f07625 */ /* 0x000fca00078e02e7 */
[----:B------:R1:W-:Y:S01]  /*149e0*/  @P5 STG.E.128 [R240.64], R44 ;  /* 0x0000002cf0005986 */ /* 0x0003e2000c101d0a */
[----:B------:R-:W-:Y:S02]  /*149f0*/  LOP3.LUT P5, RZ, R230, 0x40000000, RZ, 0xc0, !PT ;  /* 0x40000000e6ff7812 */ /* 0x000fe400078ac0ff */
[----:B-1----:R-:W-:-:S05]  /*14a00*/  LEA R44, R247, R0, 0x7 ;  /* 0x00000000f72c7211 */ /* 0x002fca00078e38ff */
[----:B------:R-:W-:-:S05]  /*14a10*/  IMAD.WIDE R44, R44, R231, c[0x0][0x178] ;  /* 0x00005e002c2c7625 */ /* 0x000fca00078e02e7 */
[----:B------:R1:W-:Y:S01]  /*14a20*/  @P1 STG.E.128 [R44.64], R116 ;  /* 0x000000742c001986 */ /* 0x0003e2000c101d0a */
[-C--:B------:R-:W-:Y:S01]  /*14a30*/  LEA R245, R245, R0.reuse, 0x7 ;  /* 0x00000000f5f57211 */ /* 0x080fe200078e38ff */
[----:B----4-:R-:W-:Y:S01]  /*14a40*/  FADD R4, R4, R120 ;  /* 0x0000007804047221 */ /* 0x010fe20000000000 */
[----:B------:R-:W-:Y:S01]  /*14a50*/  FADD R5, R5, R121 ;  /* 0x0000007905057221 */ /* 0x000fe20000000000 */
[----:B------:R-:W-:Y:S01]  /*14a60*/  FADD R6, R6, R122 ;  /* 0x0000007a06067221 */ /* 0x000fe20000000000 */
[----:B------:R-:W-:Y:S01]  /*14a70*/  FADD R7, R7, R123 ;  /* 0x0000007b07077221 */ /* 0x000fe20000000000 */
[-C--:B------:R-:W-:Y:S02]  /*14a80*/  LEA R246, R246, R0.reuse, 0x7 ;  /* 0x00000000f6f67211 */ /* 0x080fe400078e38ff */
[----:B-1----:R-:W-:-:S05]  /*14a90*/  LEA R44, R248, R0, 0x7 ;  /* 0x00000000f82c7211 */ /* 0x002fca00078e38ff */
[----:B------:R-:W-:-:S05]  /*14aa0*/  IMAD.WIDE R44, R44, R231, c[0x0][0x178] ;  /* 0x00005e002c2c7625 */ /* 0x000fca00078e02e7 */
[----:B------:R1:W-:Y:S01]  /*14ab0*/  @P4 STG.E.128 [R44.64], R76 ;  /* 0x0000004c2c004986 */ /* 0x0003e2000c101d0a */
[----:B------:R-:W-:Y:S01]  /*14ac0*/  FADD R8, R8, R124 ;  /* 0x0000007c08087221 */ /* 0x000fe20000000000 */
[----:B------:R-:W-:Y:S01]  /*14ad0*/  FADD R9, R9, R125 ;  /* 0x0000007d09097221 */ /* 0x000fe20000000000 */
[----:B------:R-:W-:Y:S01]  /*14ae0*/  FADD R10, R10, R126 ;  /* 0x0000007e0a0a7221 */ /* 0x000fe20000000000 */
[----:B------:R-:W-:Y:S01]  /*14af0*/  FADD R11, R11, R127 ;  /* 0x0000007f0b0b7221 */ /* 0x000fe20000000000 */
[----:B-1----:R-:W-:-:S05]  /*14b00*/  IMAD.WIDE R44, R245, R231, c[0x0][0x178] ;  /* 0x00005e00f52c7625 */ /* 0x002fca00078e02e7 */
[----:B------:R1:W-:Y:S02]  /*14b10*/  @P5 STG.E.128 [R44.64], R4 ;  /* 0x000000042c005986 */ /* 0x0003e4000c101d0a */
[----:B-1----:R-:W-:Y:S01]  /*14b20*/  IMAD.WIDE R4, R246, R231, c[0x0][0x178] ;  /* 0x00005e00f6047625 */ /* 0x002fe200078e02e7 */
[-C--:B------:R-:W-:Y:S02]  /*14b30*/  LEA R6, R42, R0.reuse, 0x7 ;  /* 0x000000002a067211 */ /* 0x080fe400078e38ff */
[----:B------:R-:W4:Y:S04]  /*14b40*/  LDL.LU R42, [R1+0x88] ;  /* 0x00008800012a7983 */ /* 0x000f280000300800 */
[----:B------:R1:W-:Y:S02]  /*14b50*/  @P2 STG.E.128 [R4.64], R8 ;  /* 0x0000000804002986 */ /* 0x0003e4000c101d0a */
[----:B-1----:R-:W-:-:S02]  /*14b60*/  LEA R8, R43, R0, 0x7 ;  /* 0x000000002b087211 */ /* 0x002fc400078e38ff */
[----:B------:R-:W4:Y:S01]  /*14b70*/  LDL.LU R43, [R1+0x84] ;  /* 0x00008400012b7983 */ /* 0x000f220000300800 */
[-C--:B------:R-:W-:Y:S02]  /*14b80*/  LEA R251, R251, R0.reuse, 0x7 ;  /* 0x00000000fbfb7211 */ /* 0x080fe400078e38ff */
[----:B------:R-:W-:Y:S01]  /*14b90*/  LOP3.LUT P4, RZ, R230, 0x40000, RZ, 0xc0, !PT ;  /* 0x00040000e6ff7812 */ /* 0x000fe2000788c0ff */
[----:B------:R-:W-:Y:S01]  /*14ba0*/  FADD R20, R20, R128 ;  /* 0x0000008014147221 */ /* 0x000fe20000000000 */
[----:B------:R-:W-:Y:S01]  /*14bb0*/  FADD R21, R21, R129 ;  /* 0x0000008115157221 */ /* 0x000fe20000000000 */
[----:B------:R-:W-:Y:S01]  /*14bc0*/  FADD R22, R22, R130 ;  /* 0x0000008216167221 */ /* 0x000fe20000000000 */
[----:B------:R-:W-:Y:S01]  /*14bd0*/  FADD R23, R23, R131 ;  /* 0x0000008317177221 */ /* 0x000fe20000000000 */
[-C--:B------:R-:W-:Y:S01]  /*14be0*/  IMAD.WIDE R4, R251, R231.reuse, c[0x0][0x178] ;  /* 0x00005e00fb047625 */ /* 0x080fe200078e02e7 */
[----:B------:R-:W-:Y:S01]  /*14bf0*/  LOP3.LUT P5, RZ, R230, 0x20000, RZ, 0xc0, !PT ;  /* 0x00020000e6ff7812 */ /* 0x000fe200078ac0ff */
[----:B------:R-:W-:Y:S01]  /*14c00*/  FADD R16, R16, R132 ;  /* 0x0000008410107221 */ /* 0x000fe20000000000 */
[----:B------:R-:W-:Y:S01]  /*14c10*/  FADD R17, R17, R133 ;  /* 0x0000008511117221 */ /* 0x000fe20000000000 */
[----:B------:R-:W-:Y:S01]  /*14c20*/  FADD R18, R18, R134 ;  /* 0x0000008612127221 */ /* 0x000fe20000000000 */
[----:B------:R1:W-:Y:S01]  /*14c30*/  @P3 STG.E.128 [R4.64], R20 ;  /* 0x0000001404003986 */ /* 0x0003e2000c101d0a */
[----:B------:R-:W-:Y:S01]  /*14c40*/  FADD R19, R19, R135 ;  /* 0x0000008713137221 */ /* 0x000fe20000000000 */
[-C--:B------:R-:W-:Y:S01]  /*14c50*/  IMAD.WIDE R6, R6, R231.reuse, c[0x0][0x178] ;  /* 0x00005e0006067625 */ /* 0x080fe200078e02e7 */
[----:B------:R-:W-:Y:S01]  /*14c60*/  LOP3.LUT P2, RZ, R230, 0x10000, RZ, 0xc0, !PT ;  /* 0x00010000e6ff7812 */ /* 0x000fe2000784c0ff */
[----:B-----5:R-:W-:Y:S01]  /*14c70*/  FADD R12, R12, R136 ;  /* 0x000000880c0c7221 */ /* 0x020fe20000000000 */
[----:B------:R-:W-:Y:S01]  /*14c80*/  FADD R13, R13, R137 ;  /* 0x000000890d0d7221 */ /* 0x000fe20000000000 */
[----:B------:R-:W-:Y:S01]  /*14c90*/  FADD R14, R14, R138 ;  /* 0x0000008a0e0e7221 */ /* 0x000fe20000000000 */
[----:B------:R5:W-:Y:S01]  /*14ca0*/  @P4 STG.E.128 [R6.64], R16 ;  /* 0x0000001006004986 */ /* 0x000be2000c101d0a */
[----:B------:R-:W-:Y:S01]  /*14cb0*/  FADD R15, R15, R139 ;  /* 0x0000008b0f0f7221 */ /* 0x000fe20000000000 */
[----:B------:R-:W-:Y:S01]  /*14cc0*/  FADD R40, R40, R140 ;  /* 0x0000008c28287221 */ /* 0x000fe20000000000 */
[----:B------:R-:W-:Y:S01]  /*14cd0*/  FADD R41, R41, R141 ;  /* 0x0000008d29297221 */ /* 0x000fe20000000000 */
[----:B------:R-:W-:Y:S01]  /*14ce0*/  FADD R36, R36, R144 ;  /* 0x0000009024247221 */ /* 0x000fe20000000000 */
[----:B------:R-:W-:Y:S01]  /*14cf0*/  FADD R37, R37, R145 ;  /* 0x0000009125257221 */ /* 0x000fe20000000000 */
[----:B------:R-:W-:Y:S01]  /*14d00*/  FADD R38, R38, R146 ;  /* 0x0000009226267221 */ /* 0x000fe20000000000 */
[----:B---3--:R-:W-:Y:S01]  /*14d10*/  FADD R32, R32, R148 ;  /* 0x0000009420207221 */ /* 0x008fe20000000000 */
[----:B------:R-:W-:Y:S01]  /*14d20*/  FADD R33, R33, R149 ;  /* 0x0000009521217221 */ /* 0x000fe20000000000 */
[----:B------:R-:W-:Y:S01]  /*14d30*/  FADD R34, R34, R150 ;  /* 0x0000009622227221 */ /* 0x000fe20000000000 */
[----:B--2---:R-:W-:Y:S01]  /*14d40*/  FADD R24, R24, R152 ;  /* 0x0000009818187221 */ /* 0x004fe20000000000 */
[-C--:B-1----:R-:W-:Y:S01]  /*14d50*/  IMAD.WIDE R4, R8, R231.reuse, c[0x0][0x178] ;  /* 0x00005e0008047625 */ /* 0x082fe200078e02e7 */
[-C--:B------:R-:W-:Y:S01]  /*14d60*/  LEA R8, R39, R0.reuse, 0x7 ;  /* 0x0000000027087211 */ /* 0x080fe200078e38ff */
[----:B------:R-:W-:Y:S01]  /*14d70*/  FADD R25, R25, R153 ;  /* 0x0000009919197221 */ /* 0x000fe20000000000 */
[----:B------:R-:W2:Y:S03]  /*14d80*/  LDL.LU R39, [R1+0x80] ;  /* 0x0000800001277983 */ /* 0x000ea60000300800 */
[-C--:B-----5:R-:W-:Y:S01]  /*14d90*/  IMAD.WIDE R6, R8, R231.reuse, c[0x0][0x178] ;  /* 0x00005e0008067625 */ /* 0x0a0fe200078e02e7 */
[-C--:B------:R-:W-:Y:S01]  /*14da0*/  LEA R8, R35, R0.reuse, 0x7 ;  /* 0x0000000023087211 */ /* 0x080fe200078e38ff */
[----:B------:R-:W-:Y:S01]  /*14db0*/  FADD R26, R26, R154 ;  /* 0x0000009a1a1a7221 */ /* 0x000fe20000000000 */
[----:B------:R-:W3:Y:S04]  /*14dc0*/  LDL.LU R35, [R1+0x7c] ;  /* 0x00007c0001237983 */ /* 0x000ee80000300800 */
[----:B------:R1:W-:Y:S01]  /*14dd0*/  @P5 STG.E.128 [R4.64], R12 ;  /* 0x0000000c04005986 */ /* 0x0003e2000c101d0a */
[----:B----4-:R-:W-:Y:S01]  /*14de0*/  FADD R42, R42, R142 ;  /* 0x0000008e2a2a7221 */ /* 0x010fe20000000000 */
[----:B-1----:R-:W-:Y:S01]  /*14df0*/  IMAD.WIDE R4, R8, R231, c[0x0][0x178] ;  /* 0x00005e0008047625 */ /* 0x002fe200078e02e7 */
[-C--:B------:R-:W-:Y:S01]  /*14e00*/  LEA R8, R27, R0.reuse, 0x7 ;  /* 0x000000001b087211 */ /* 0x080fe200078e38ff */
[----:B------:R-:W-:Y:S01]  /*14e10*/  FADD R68, R68, R156 ;  /* 0x0000009c44447221 */ /* 0x000fe20000000000 */
[----:B------:R-:W4:Y:S01]  /*14e20*/  LDL.LU R27, [R1+0x78] ;  /* 0x00007800011b7983 */ /* 0x000f220000300800 */
[----:B------:R-:W-:Y:S01]  /*14e30*/  FADD R43, R43, R143 ;  /* 0x0000008f2b2b7221 */ /* 0x000fe20000000000 */
[C---:B------:R-:W-:Y:S01]  /*14e40*/  LOP3.LUT P3, RZ, R230.reuse, 0x8000, RZ, 0xc0, !PT ;  /* 0x00008000e6ff7812 */ /* 0x040fe2000786c0ff */
[----:B------:R-:W-:Y:S01]  /*14e50*/  FADD R69, R69, R157 ;  /* 0x0000009d45457221 */ /* 0x000fe20000000000 */
[----:B------:R-:W-:Y:S01]  /*14e60*/  LOP3.LUT P4, RZ, R230, 0x4000, RZ, 0xc0, !PT ;  /* 0x00004000e6ff7812 */ /* 0x000fe2000788c0ff */
        /* <DEDUP_REMOVED lines=11> */
[----:B------:R-:W-:-:S02]  /*14f20*/  LEA R252, R252, R0, 0x7 ;  /* 0x00000000fcfc7211 */ /* 0x000fc400078e38ff */
[-C--:B------:R-:W-:Y:S01]  /*14f30*/  LEA R250, R250, R0.reuse, 0x7 ;  /* 0x00000000fafa7211 */ /* 0x080fe200078e38ff */
[----:B------:R-:W-:Y:S01]  /*14f40*/  FADD R88, R88, R172 ;  /* 0x000000ac58587221 */ /* 0x000fe20000000000 */
[----:B------:R-:W-:Y:S01]  /*14f50*/  FADD R89, R89, R173 ;  /* 0x000000ad59597221 */ /* 0x000fe20000000000 */
[----:B------:R-:W-:Y:S01]  /*14f60*/  FADD R90, R90, R174 ;  /* 0x000000ae5a5a7221 */ /* 0x000fe20000000000 */
[----:B------:R-:W-:Y:S01]  /*14f70*/  FADD R84, R84, R176 ;  /* 0x000000b054547221 */ /* 0x000fe20000000000 */
[----:B------:R-:W-:Y:S01]  /*14f80*/  FADD R85, R85, R177 ;  /* 0x000000b155557221 */ /* 0x000fe20000000000 */
[----:B-1----:R-:W-:Y:S01]  /*14f90*/  IMAD.WIDE R6, R8, R231, c[0x0][0x178] ;  /* 0x00005e0008067625 */ /* 0x002fe200078e02e7 */
[-C--:B------:R-:W-:Y:S01]  /*14fa0*/  LEA R8, R71, R0.reuse, 0x7 ;  /* 0x0000000047087211 */ /* 0x080fe200078e38ff */
[----:B------:R-:W-:Y:S01]  /*14fb0*/  FADD R86, R86, R178 ;  /* 0x000000b256567221 */ /* 0x000fe20000000000 */
[----:B------:R-:W5:Y:S01]  /*14fc0*/  LDL.LU R71, [R1+0x74] ;  /* 0x0000740001477983 */ /* 0x000f620000300800 */
[----:B------:R-:W-:Y:S01]  /*14fd0*/  LOP3.LUT P5, RZ, R230, 0x2000, RZ, 0xc0, !PT ;  /* 0x00002000e6ff7812 */ /* 0x000fe200078ac0ff */
[----:B------:R-:W-:Y:S01]  /*14fe0*/  FADD R87, R87, R179 ;  /* 0x000000b357577221 */ /* 0x000fe20000000000 */
[----:B------:R-:W-:-:S02]  /*14ff0*/  LEA R249, R249, R0, 0x7 ;  /* 0x00000000f9f97211 */ /* 0x000fc400078e38ff */
[-C--:B------:R-:W-:Y:S01]  /*15000*/  LEA R244, R244, R0.reuse, 0x7 ;  /* 0x00000000f4f47211 */ /* 0x080fe200078e38ff */
[----:B------:R-:W-:Y:S01]  /*15010*/  FADD R80, R80, R180 ;  /* 0x000000b450507221 */ /* 0x000fe20000000000 */
[----:B------:R-:W-:Y:S01]  /*15020*/  LOP3.LUT P1, RZ, R230, 0x10, RZ, 0xc0, !PT ;  /* 0x00000010e6ff7812 */ /* 0x000fe2000782c0ff */
[----:B--2---:R-:W-:Y:S01]  /*15030*/  FADD R39, R39, R147 ;  /* 0x0000009327277221 */ /* 0x004fe20000000000 */
[----:B------:R-:W-:Y:S01]  /*15040*/  FADD R81, R81, R181 ;  /* 0x000000b551517221 */ /* 0x000fe20000000000 */
[----:B------:R-:W-:Y:S01]  /*15050*/  FADD R82, R82, R182 ;  /* 0x000000b652527221 */ /* 0x000fe20000000000 */
[----:B------:R-:W-:Y:S01]  /*15060*/  FADD R83, R83, R183 ;  /* 0x000000b753537221 */ /* 0x000fe20000000000 */
[----:B------:R-:W-:Y:S01]  /*15070*/  FADD R72, R72, R184 ;  /* 0x000000b848487221 */ /* 0x000fe20000000000 */
[----:B------:R1:W-:Y:S01]  /*15080*/  @P3 STG.E.128 [R4.64], R36 ;  /* 0x0000002404003986 */ /* 0x0003e2000c101d0a */
[----:B---3--:R-:W-:Y:S01]  /*15090*/  FADD R35, R35, R151 ;  /* 0x0000009723237221 */ /* 0x008fe20000000000 */
[----:B------:R-:W-:Y:S01]  /*150a0*/  LOP3.LUT P2, RZ, R230, 0x1000, RZ, 0xc0, !PT ;  /* 0x00001000e6ff7812 */ /* 0x000fe2000784c0ff */
[----:B------:R-:W-:Y:S01]  /*150b0*/  FADD R73, R73, R185 ;  /* 0x000000b949497221 */ /* 0x000fe20000000000 */
[----:B------:R-:W-:Y:S01]  /*150c0*/  FADD R74, R74, R186 ;  /* 0x000000ba4a4a7221 */ /* 0x000fe20000000000 */
[----:B------:R-:W-:Y:S01]  /*150d0*/  FADD R75, R75, R187 ;  /* 0x000000bb4b4b7221 */ /* 0x000fe20000000000 */
[----:B------:R2:W-:Y:S01]  /*150e0*/  @P4 STG.E.128 [R6.64], R32 ;  /* 0x0000002006004986 */ /* 0x0005e2000c101d0a */
[-C--:B------:R-:W-:Y:S01]  /*150f0*/  LEA R243, R243, R0.reuse, 0x7 ;  /* 0x00000000f3f37211 */ /* 0x080fe200078e38ff */
        /* <DEDUP_REMOVED lines=8> */
[----:B------:R-:W-:Y:S01]  /*15180*/  LDS.128 R12, [R2+0x840] ;  /* 0x00084000020c7984 */ /* 0x000fe20000000c00 */
[----:B-1----:R-:W-:Y:S01]  /*15190*/  IMAD.WIDE R4, R8, R231, c[0x0][0x178] ;  /* 0x00005e0008047625 */ /* 0x002fe200078e02e7 */
[----:B------:R-:W-:-:S02]  /*151a0*/  LEA R8, R63, R0, 0x7 ;  /* 0x000000003f087211 */ /* 0x000fc400078e38ff */
[----:B------:R-:W3:Y:S03]  /*151b0*/  LDL.LU R63, [R1+0x70] ;  /* 0x00007000013f7983 */ /* 0x000ee60000300800 */
[----:B--2---:R-:W-:Y:S01]  /*151c0*/  IMAD.WIDE R6, R8, R231, c[0x0][0x178] ;  /* 0x00005e0008067625 */ /* 0x004fe200078e02e7 */
[----:B------:R-:W-:Y:S01]  /*151d0*/  LEA R8, R59, R0, 0x7 ;  /* 0x000000003b087211 */ /* 0x000fe200078e38ff */
[----:B------:R-:W-:Y:S04]  /*151e0*/  LDS.128 R16, [R2+0x1080] ;  /* 0x0010800002107984 */ /* 0x000fe80000000c00 */
[----:B------:R-:W2:Y:S04]  /*151f0*/  LDL.LU R59, [R1+0x6c] ;  /* 0x00006c00013b7983 */ /* 0x000ea80000300800 */
[----:B------:R-:W-:Y:S01]  /*15200*/  LDS.128 R20, [R2+0x18c0] ;  /* 0x0018c00002147984 */ /* 0x000fe20000000c00 */
[----:B----4-:R-:W-:-:S05]  /*15210*/  FADD R27, R27, R155 ;  /* 0x0000009b1b1b7221 */ /* 0x010fca0000000000 */
[----:B------:R1:W-:Y:S02]  /*15220*/  @P5 STG.E.128 [R4.64], R24 ;  /* 0x0000001804005986 */ /* 0x0003e4000c101d0a */
[----:B-1----:R-:W-:Y:S01]  /*15230*/  IMAD.WIDE R4, R8, R231, c[0x0][0x178] ;  /* 0x00005e0008047625 */ /* 0x002fe200078e02e7 */
[----:B------:R-:W-:Y:S02]  /*15240*/  LEA R8, R55, R0, 0x7 ;  /* 0x0000000037087211 */ /* 0x000fe400078e38ff */
[----:B------:R-:W4:Y:S01]  /*15250*/  LDL.LU R55, [R1+0x68] ;  /* 0x0000680001377983 */ /* 0x000f220000300800 */
[----:B-----5:R-:W-:-:S05]  /*15260*/  FADD R71, R71, R159 ;  /* 0x0000009f47477221 */ /* 0x020fca0000000000 */
[----:B------:R1:W-:Y:S02]  /*15270*/  @P2 STG.E.128 [R6.64], R68 ;  /* 0x0000004406002986 */ /* 0x0003e4000c101d0a */
[----:B-1----:R-:W-:Y:S01]  /*15280*/  IMAD.WIDE R6, R8, R231, c[0x0][0x178] ;  /* 0x00005e0008067625 */ /* 0x002fe200078e02e7 */
[----:B------:R-:W-:Y:S02]  /*15290*/  LEA R8, R91, R0, 0x7 ;  /* 0x000000005b087211 */ /* 0x000fe400078e38ff */
[----:B------:R-:W5:Y:S01]  /*152a0*/  LDL.LU R91, [R1+0x64] ;  /* 0x00006400015b7983 */ /* 0x000f620000300800 */
[C---:B------:R-:W-:Y:S02]  /*152b0*/  LOP3.LUT P3, RZ, R230.reuse, 0x800, RZ, 0xc0, !PT ;  /* 0x00000800e6ff7812 */ /* 0x040fe4000786c0ff */
[C---:B------:R-:W-:Y:S02]  /*152c0*/  LOP3.LUT P4, RZ, R230.reuse, 0x400, RZ, 0xc0, !PT ;  /* 0x00000400e6ff7812 */ /* 0x040fe4000788c0ff */
[C---:B------:R-:W-:Y:S01]  /*152d0*/  LOP3.LUT P5, RZ, R230.reuse, 0x200, RZ, 0xc0, !PT ;  /* 0x00000200e6ff7812 */ /* 0x040fe200078ac0ff */
[----:B---3--:R-:W-:Y:S01]  /*152e0*/  FADD R63, R63, R163 ;  /* 0x000000a33f3f7221 */ /* 0x008fe20000000000 */
[----:B------:R-:W-:-:S07]  /*152f0*/  LOP3.LUT P2, RZ, R230, 0x100, RZ, 0xc0, !PT ;  /* 0x00000100e6ff7812 */ /* 0x000fce000784c0ff */
[----:B------:R1:W-:Y:S01]  /*15300*/  @P3 STG.E.128 [R4.64], R60 ;  /* 0x0000003c04003986 */ /* 0x0003e2000c101d0a */
[----:B------:R-:W-:Y:S01]  /*15310*/  LOP3.LUT P3, RZ, R230, 0x80, RZ, 0xc0, !PT ;  /* 0x00000080e6ff7812 */ /* 0x000fe2000786c0ff */
[----:B--2---:R-:W-:-:S05]  /*15320*/  FADD R59, R59, R167 ;  /* 0x000000a73b3b7221 */ /* 0x004fca0000000000 */
[----:B------:R2:W-:Y:S01]  /*15330*/  @P4 STG.E.128 [R6.64], R56 ;  /* 0x0000003806004986 */ /* 0x0005e2000c101d0a */
[----:B------:R-:W-:Y:S01]  /*15340*/  LOP3.LUT P4, RZ, R230, 0x40, RZ, 0xc0, !PT ;  /* 0x00000040e6ff7812 */ /* 0x000fe2000788c0ff */
[-C--:B-1----:R-:W-:Y:S01]  /*15350*/  IMAD.WIDE R4, R8, R231.reuse, c[0x0][0x178] ;  /* 0x00005e0008047625 */ /* 0x082fe200078e02e7 */
[----:B------:R-:W-:Y:S02]  /*15360*/  LEA R8, R67, R0, 0x7 ;  /* 0x0000000043087211 */ /* 0x000fe400078e38ff */
[----:B------:R-:W3:Y:S01]  /*15370*/  LDL.LU R67, [R1+0x60] ;  /* 0x0000600001437983 */ /* 0x000ee20000300800 */
[----:B--2---:R-:W-:Y:S01]  /*15380*/  IMAD.WIDE R6, R252, R231, c[0x0][0x178] ;  /* 0x00005e00fc067625 */ /* 0x004fe200078e02e7 */
[----:B----4-:R-:W-:-:S05]  /*15390*/  FADD R55, R55, R171 ;  /* 0x000000ab37377221 */ /* 0x010fca0000000000 */
[----:B------:R1:W-:Y:S01]  /*153a0*/  @P5 STG.E.128 [R4.64], R52 ;  /* 0x0000003404005986 */ /* 0x0003e2000c101d0a */
[----:B------:R-:W-:Y:S01]  /*153b0*/  LOP3.LUT P5, RZ, R230, 0x20, RZ, 0xc0, !PT ;  /* 0x00000020e6ff7812 */ /* 0x000fe200078ac0ff */
[----:B-1----:R-:W-:Y:S01]  /*153c0*/  IMAD.WIDE R4, R250, R231, c[0x0][0x178] ;  /* 0x00005e00fa047625 */ /* 0x002fe200078e02e7 */
[----:B-----5:R-:W-:-:S05]  /*153d0*/  FADD R91, R91, R175 ;  /* 0x000000af5b5b7221 */ /* 0x020fca0000000000 */
[----:B------:R1:W-:Y:S04]  /*153e0*/  @P2 STG.E.128 [R6.64], R88 ;  /* 0x0000005806002986 */ /* 0x0003e8000c101d0a */
[----:B------:R2:W-:Y:S01]  /*153f0*/  @P3 STG.E.128 [R4.64], R84 ;  /* 0x0000005404003986 */ /* 0x0005e2000c101d0a */
[----:B-1----:R-:W-:-:S04]  /*15400*/  IMAD.WIDE R6, R249, R231, c[0x0][0x178] ;  /* 0x00005e00f9067625 */ /* 0x002fc800078e02e7 */
[-C--:B--2---:R-:W-:Y:S01]  /*15410*/  IMAD.WIDE R4, R244, R231.reuse, c[0x0][0x178] ;  /* 0x00005e00f4047625 */ /* 0x084fe200078e02e7 */
[----:B------:R1:W-:Y:S04]  /*15420*/  @P4 STG.E.128 [R6.64], R80 ;  /* 0x0000005006004986 */ /* 0x0003e8000c101d0a */
[----:B------:R2:W-:Y:S01]  /*15430*/  @P5 STG.E.128 [R4.64], R72 ;  /* 0x0000004804005986 */ /* 0x0005e2000c101d0a */
[----:B-1----:R-:W-:-:S04]  /*15440*/  IMAD.WIDE R6, R243, R231, c[0x0][0x178] ;  /* 0x00005e00f3067625 */ /* 0x002fc800078e02e7 */
[-C--:B--2---:R-:W-:Y:S01]  /*15450*/  IMAD.WIDE R4, R8, R231.reuse, c[0x0][0x178] ;  /* 0x00005e0008047625 */ /* 0x084fe200078e02e7 */
[-C--:B------:R-:W-:Y:S01]  /*15460*/  LEA R8, R51, R0.reuse, 0x7 ;  /* 0x0000000033087211 */ /* 0x080fe200078e38ff */
[----:B------:R1:W-:Y:S04]  /*15470*/  @P1 STG.E.128 [R6.64], R96 ;  /* 0x0000006006001986 */ /* 0x0003e8000c101d0a */
[----:B------:R-:W2:Y:S01]  /*15480*/  LDL.LU R51, [R1+0x5c] ;  /* 0x00005c0001337983 */ /* 0x000ea20000300800 */
[----:B-1----:R-:W-:Y:S01]  /*15490*/  IMAD.WIDE R6, R8, R231, c[0x0][0x178] ;  /* 0x00005e0008067625 */ /* 0x002fe200078e02e7 */
[----:B------:R-:W-:Y:S02]  /*154a0*/  LEA R8, R115, R0, 0x7 ;  /* 0x0000000073087211 */ /* 0x000fe400078e38ff */
[----:B------:R-:W4:Y:S01]  /*154b0*/  LDL.LU R115, [R1+0x58] ;  /* 0x0000580001737983 */ /* 0x000f220000300800 */
[----:B------:R-:W-:-:S13]  /*154c0*/  LOP3.LUT P2, RZ, R230, 0x8, RZ, 0xc0, !PT ;  /* 0x00000008e6ff7812 */ /* 0x000fda000784c0ff */
[----:B------:R1:W-:Y:S01]  /*154d0*/  @P2 STG.E.128 [R4.64], R92 ;  /* 0x0000005c04002986 */ /* 0x0003e2000c101d0a */
[----:B------:R-:W-:Y:S01]  /*154e0*/  LOP3.LUT P3, RZ, R230, 0x4, RZ, 0xc0, !PT ;  /* 0x00000004e6ff7812 */ /* 0x000fe2000786c0ff */
[----:B-1----:R-:W-:Y:S02]  /*154f0*/  IMAD.WIDE R4, R8, R231, c[0x0][0x178] ;  /* 0x00005e0008047625 */ /* 0x002fe400078e02e7 */
[----:B------:R-:W1:Y:S01]  /*15500*/  LDS.128 R8, [R2] ;  /* 0x0000000002087984 */ /* 0x000e620000000c00 */
[C---:B------:R-:W-:Y:S02]  /*15510*/  LOP3.LUT P4, RZ, R230.reuse, 0x2, RZ, 0xc0, !PT ;  /* 0x00000002e6ff7812 */ /* 0x040fe4000788c0ff */
[----:B------:R-:W-:Y:S01]  /*15520*/  LOP3.LUT P5, RZ, R230, 0x1, RZ, 0xc0, !PT ;  /* 0x00000001e6ff7812 */ /* 0x000fe200078ac0ff */
[----:B------:R-:W-:Y:S01]  /*15530*/  FADD R64, R64, R196 ;  /* 0x000000c440407221 */ /* 0x000fe20000000000 */
[----:B------:R-:W-:Y:S01]  /*15540*/  FADD R65, R65, R197 ;  /* 0x000000c541417221 */ /* 0x000fe20000000000 */
[----:B------:R-:W-:Y:S01]  /*15550*/  FADD R66, R66, R198 ;  /* 0x000000c642427221 */ /* 0x000fe20000000000 */
[----:B---3--:R-:W-:Y:S01]  /*15560*/  FADD R67, R67, R199 ;  /* 0x000000c743437221 */ /* 0x008fe20000000000 */
[----:B------:R-:W-:Y:S01]  /*15570*/  LEA R242, R242, R0, 0x7 ;  /* 0x00000000f2f27211 */ /* 0x000fe200078e38ff */
[----:B------:R-:W-:Y:S01]  /*15580*/  FADD R48, R48, R200 ;  /* 0x000000c830307221 */ /* 0x000fe20000000000 */
[----:B------:R-:W-:Y:S01]  /*15590*/  FADD R49, R49, R201 ;  /* 0x000000c931317221 */ /* 0x000fe20000000000 */
[----:B------:R-:W-:Y:S01]  /*155a0*/  FADD R50, R50, R202 ;  /* 0x000000ca32327221 */ /* 0x000fe20000000000 */
[----:B------:R3:W-:Y:S01]  /*155b0*/  @P3 STG.E.128 [R6.64], R64 ;  /* 0x0000004006003986 */ /* 0x0007e2000c101d0a */
[----:B------:R-:W-:Y:S01]  /*155c0*/  FADD R112, R112, R204 ;  /* 0x000000cc70707221 */ /* 0x000fe20000000000 */
[----:B------:R-:W-:Y:S01]  /*155d0*/  FADD R113, R113, R205 ;  /* 0x000000cd71717221 */ /* 0x000fe20000000000 */
[----:B------:R-:W-:Y:S01]  /*155e0*/  FADD R114, R114, R206 ;  /* 0x000000ce72727221 */ /* 0x000fe20000000000 */
[----:B------:R-:W-:-:S02]  /*155f0*/  LOP3.LUT P3, RZ, R230, 0x8000000, RZ, 0xc0, !PT ;  /* 0x08000000e6ff7812 */ /* 0x000fc4000786c0ff */
[----:B------:R-:W-:Y:S02]  /*15600*/  LOP3.LUT P2, RZ, R230, 0x10000000, RZ, 0xc0, !PT ;  /* 0x10000000e6ff7812 */ /* 0x000fe4000784c0ff */
[-C--:B------:R-:W-:Y:S01]  /*15610*/  LEA R229, R229, R0.reuse, 0x7 ;  /* 0x00000000e5e57211 */ /* 0x080fe200078e38ff */
[-C--:B---3--:R-:W-:Y:S01]  /*15620*/  IMAD.WIDE R6, R242, R231.reuse, c[0x0][0x178] ;  /* 0x00005e00f2067625 */ /* 0x088fe200078e02e7 */
[----:B------:R-:W-:Y:S02]  /*15630*/  LOP3.LUT P1, RZ, R230, 0x20000000, RZ, 0xc0, !PT ;  /* 0x20000000e6ff7812 */ /* 0x000fe4000782c0ff */
[-C--:B------:R-:W-:Y:S02]  /*15640*/  LEA R30, R30, R0.reuse, 0x7 ;  /* 0x000000001e1e7211 */ /* 0x080fe400078e38ff */
[-C--:B------:R-:W-:Y:S01]  /*15650*/  LEA R31, R31, R0.reuse, 0x7 ;  /* 0x000000001f1f7211 */ /* 0x080fe200078e38ff */
[----:B------:R-:W-:Y:S01]  /*15660*/  FADD R100, R100, R208 ;  /* 0x000000d064647221 */ /* 0x000fe20000000000 */
[-C--:B------:R-:W-:Y:S01]  /*15670*/  LEA R24, R3, R0.reuse, 0x7 ;  /* 0x0000000003187211 */ /* 0x080fe200078e38ff */
[----:B------:R-:W-:Y:S01]  /*15680*/  FADD R101, R101, R209 ;  /* 0x000000d165657221 */ /* 0x000fe20000000000 */
[----:B------:R-:W-:Y:S01]  /*15690*/  LEA R228, R228, R0, 0x7 ;  /* 0x00000000e4e47211 */ /* 0x000fe200078e38ff */
[----:B------:R-:W-:Y:S01]  /*156a0*/  FADD R102, R102, R210 ;  /* 0x000000d266667221 */ /* 0x000fe20000000000 */
[----:B------:R-:W-:Y:S01]  /*156b0*/  FADD R103, R103, R211 ;  /* 0x000000d367677221 */ /* 0x000fe20000000000 */
[-C--:B------:R-:W-:Y:S01]  /*156c0*/  IMAD.WIDE R2, R229, R231.reuse, c[0x0][0x178] ;  /* 0x00005e00e5027625 */ /* 0x080fe200078e02e7 */
        /* <DEDUP_REMOVED lines=8> */
[----:B-1----:R-:W-:Y:S01]  /*15750*/  FADD R220, R8, R220 ;  /* 0x000000dc08dc7221 */ /* 0x002fe20000000000 */
[----:B------:R-:W-:Y:S01]  /*15760*/  FADD R221, R9, R221 ;  /* 0x000000dd09dd7221 */ /* 0x000fe20000000000 */
[----:B------:R-:W-:Y:S01]  /*15770*/  FADD R222, R10, R222 ;  /* 0x000000de0ade7221 */ /* 0x000fe20000000000 */
[----:B------:R-:W-:Y:S01]  /*15780*/  FADD R223, R11, R223 ;  /* 0x000000df0bdf7221 */ /* 0x000fe20000000000 */
[-C--:B------:R-:W-:Y:S01]  /*15790*/  IMAD.WIDE R8, R31, R231.reuse, c[0x0][0x178] ;  /* 0x00005e001f087625 */ /* 0x080fe200078e02e7 */
[----:B------:R-:W-:Y:S01]  /*157a0*/  FADD R224, R12, R224 ;  /* 0x000000e00ce07221 */ /* 0x000fe20000000000 */
        /* <DEDUP_REMOVED lines=8> */
[----:B------:R-:W-:Y:S01]  /*15830*/  IMAD.WIDE R12, R228, R231, c[0x0][0x178] ;  /* 0x00005e00e40c7625 */ /* 0x000fe200078e02e7 */
[----:B------:R-:W-:Y:S01]  /*15840*/  FADD R20, R20, R236 ;  /* 0x000000ec14147221 */ /* 0x000fe20000000000 */
[----:B------:R-:W-:Y:S01]  /*15850*/  FADD R21, R21, R237 ;  /* 0x000000ed15157221 */ /* 0x000fe20000000000 */
[----:B------:R-:W-:Y:S01]  /*15860*/  FADD R22, R22, R238 ;  /* 0x000000ee16167221 */ /* 0x000fe20000000000 */
[----:B------:R-:W-:Y:S01]  /*15870*/  FADD R23, R23, R239 ;  /* 0x000000ef17177221 */ /* 0x000fe20000000000 */
[----:B--2---:R-:W-:-:S05]  /*15880*/  FADD R51, R51, R203 ;  /* 0x000000cb33337221 */ /* 0x004fca0000000000 */
[----:B------:R1:W-:Y:S01]  /*15890*/  @P4 STG.E.128 [R4.64], R48 ;  /* 0x0000003004004986 */ /* 0x0003e2000c101d0a */
[----:B------:R-:W-:Y:S01]  /*158a0*/  LOP3.LUT P4, RZ, R230, 0x4000000, RZ, 0xc0, !PT ;  /* 0x04000000e6ff7812 */ /* 0x000fe2000788c0ff */
[----:B----4-:R-:W-:-:S05]  /*158b0*/  FADD R115, R115, R207 ;  /* 0x000000cf73737221 */ /* 0x010fca0000000000 */
[----:B------:R2:W-:Y:S01]  /*158c0*/  @P5 STG.E.128 [R6.64], R112 ;  /* 0x0000007006005986 */ /* 0x0005e2000c101d0a */
[----:B------:R-:W-:Y:S02]  /*158d0*/  LOP3.LUT P5, RZ, R230, 0x2000000, RZ, 0xc0, !PT ;  /* 0x02000000e6ff7812 */ /* 0x000fe400078ac0ff */
[----:B-1----:R-:W-:-:S05]  /*158e0*/  LEA R4, R29, R0, 0x7 ;  /* 0x000000001d047211 */ /* 0x002fca00078e38ff */
[----:B------:R-:W-:Y:S01]  /*158f0*/  IMAD.WIDE R4, R4, R231, c[0x0][0x178] ;  /* 0x00005e0004047625 */ /* 0x000fe200078e02e7 */
[----:B------:R-:W-:-:S05]  /*15900*/  LEA R0, R28, R0, 0x7 ;  /* 0x000000001c007211 */ /* 0x000fca00078e38ff */
[----:B------:R1:W-:Y:S01]  /*15910*/  @P5 STG.E.128 [R2.64], R100 ;  /* 0x0000006402005986 */ /* 0x0003e2000c101d0a */
[----:B--2---:R-:W-:-:S03]  /*15920*/  IMAD.WIDE R6, R30, R231, c[0x0][0x178] ;  /* 0x00005e001e067625 */ /* 0x004fc600078e02e7 */
[----:B------:R2:W-:Y:S04]  /*15930*/  @P4 STG.E.128 [R4.64], R104 ;  /* 0x0000006804004986 */ /* 0x0005e8000c101d0a */
[----:B------:R2:W-:Y:S04]  /*15940*/  @P3 STG.E.128 [R6.64], R108 ;  /* 0x0000006c06003986 */ /* 0x0005e8000c101d0a */
[----:B------:R2:W-:Y:S04]  /*15950*/  @P2 STG.E.128 [R8.64], R220 ;  /* 0x000000dc08002986 */ /* 0x0005e8000c101d0a */
[----:B------:R2:W-:Y:S01]  /*15960*/  @P1 STG.E.128 [R10.64], R224 ;  /* 0x000000e00a001986 */ /* 0x0005e2000c101d0a */
[----:B-1----:R-:W-:-:S03]  /*15970*/  IMAD.WIDE R2, R0, R231, c[0x0][0x178] ;  /* 0x00005e0000027625 */ /* 0x002fc600078e02e7 */
[----:B------:R2:W-:Y:S01]  /*15980*/  @P0 STG.E.128 [R12.64], R16 ;  /* 0x000000100c000986 */ /* 0x0005e2000c101d0a */
[----:B------:R-:W-:Y:S05]  /*15990*/  @!P6 EXIT ;  /* 0x000000000000e94d */ /* 0x000fea0003800000 */
[----:B------:R-:W-:Y:S01]  /*159a0*/  STG.E.128 [R2.64], R20 ;  /* 0x0000001402007986 */ /* 0x000fe2000c101d0a */
[----:B------:R-:W-:Y:S05]  /*159b0*/  EXIT ;  /* 0x000000000000794d */ /* 0x000fea0003800000 */
.L_x_2:
[----:B------:R-:W-:-:S00]  /*159c0*/  BRA `(.L_x_2) ;  /* 0xfffffff000007947 */ /* 0x000fc0000383ffff */
[----:B------:R-:W-:-:S00]  /*159d0*/  NOP ;  /* 0x0000000000007918 */ /* 0x000fc00000000000 */
        /* <DEDUP_REMOVED lines=10> */
.L_x_3:


//--------------------- .nv.shared.triton_mm      --------------------------
	.section	.nv.shared.triton_mm,"aw",@nobits
	.align	16
